// auto-generated by cutlass_sweep.gemm — config: {"arch": "sm_100", "cluster_m": 2, "cluster_n": 1, "dtype": "fp16", "dtype_b": "fp16", "layout": "nt", "stages": 0, "tile_k": 64, "tile_m": 128, "tile_n": 16}
#include "cutlass/cutlass.h"
#include "cutlass/gemm/collective/collective_builder.hpp"
#include "cutlass/gemm/device/gemm_universal_adapter.h"
#include "cutlass/gemm/kernel/gemm_universal.hpp"
#include "cutlass/epilogue/collective/collective_builder.hpp"

using ElemA = cutlass::half_t;
using ElemB = cutlass::half_t;
using ElemCD = cutlass::half_t;
using Acc  = float;
using TileShape    = cute::Shape<cute::_128, cute::_16, cute::_64>;
using ClusterShape = cute::Shape<cute::_2, cute::_1, cute::_1>;

using CollectiveEpilogue = typename cutlass::epilogue::collective::CollectiveBuilder<
    cutlass::arch::Sm100, cutlass::arch::OpClassTensorOp,
    TileShape, ClusterShape,
    cutlass::epilogue::collective::EpilogueTileAuto,
    Acc, Acc,
    ElemCD, cutlass::layout::RowMajor, 128 / cutlass::sizeof_bits<ElemCD>::value,
    ElemCD, cutlass::layout::RowMajor, 128 / cutlass::sizeof_bits<ElemCD>::value,
    cutlass::epilogue::collective::EpilogueScheduleAuto
  >::CollectiveOp;

using CollectiveMainloop = typename cutlass::gemm::collective::CollectiveBuilder<
    cutlass::arch::Sm100, cutlass::arch::OpClassTensorOp,
    ElemA, cutlass::layout::RowMajor, 128 / cutlass::sizeof_bits<ElemA>::value,
    ElemB, cutlass::layout::ColumnMajor, 128 / cutlass::sizeof_bits<ElemB>::value,
    Acc,
    TileShape, ClusterShape,
    cutlass::gemm::collective::StageCountAutoCarveout<static_cast<int>(sizeof(typename CollectiveEpilogue::SharedStorage))>,
    cutlass::gemm::collective::KernelScheduleAuto
  >::CollectiveOp;

using GemmKernel = cutlass::gemm::kernel::GemmUniversal<
    cute::Shape<int,int,int,int>,
    CollectiveMainloop,
    CollectiveEpilogue
>;
using Gemm = cutlass::gemm::device::GemmUniversalAdapter<GemmKernel>;

// Force the device kernel symbol into the cubin without needing a host main.
auto* _anchor = &cutlass::device_kernel<GemmKernel>;


// ===== COMPILED SASS (sm_100a) =====

	.target	sm_100a

	.elftype	@"ET_EXEC"


//--------------------- .note.nv.tkinfo           --------------------------
	.section	.note.nv.tkinfo,"",@"SHT_NOTE"
	.sectionflags	@"SHF_NOTE_NV_TKINFO"
	.tkinfo
        /*0018*/ 	.word	0x00000002
        /*0030*/ 	.string	""
        /*0030*/ 	.string	"ptxas"
        /*0030*/ 	.string	"Cuda compilation tools, release 13.0, V13.0.88"
        /*0030*/ 	.string	"Build cuda_13.0.r13.0/compiler.36424714_0"
        /*0030*/ 	.string	"-arch sm_100a -m 64 "



//--------------------- .note.nv.cuinfo           --------------------------
	.section	.note.nv.cuinfo,"",@"SHT_NOTE"
	.sectionflags	@"SHF_NOTE_NV_CUINFO"
        /*0018*/ 	.short	0x0002
        /*001a*/ 	.short	0x0064
        /*001c*/ 	.short	0x0082
	.zero		2


//--------------------- .nv.info                  --------------------------
	.section	.nv.info,"",@"SHT_CUDA_INFO"
	.align	4


	//----- nvinfo : EIATTR_REGCOUNT
	.align		4
        /*0000*/ 	.byte	0x04, 0x2f
        /*0002*/ 	.short	(.L_19 - .L_18)
	.align		4
.L_18:
        /*0004*/ 	.word	index@(_ZN7cutlass13device_kernelINS_4gemm6kernel13GemmUniversalIN4cute5tupleIJiiiiEEENS1_10collective13CollectiveMmaINS1_35MainloopSm100TmaUmmaWarpSpecializedILi24ELi2ELi4ENS5_IJNS4_1CILi2EEENSA_ILi1EEESC_EEEEENS5_IJNSA_ILi128EEENSA_ILi16EEENSA_ILi64EEEEEENS_6half_tENS5_IJlSC_lEEESJ_SK_NS4_8TiledMMAINS4_8MMA_AtomIJNS4_26SM100_MMA_F16BF16_2x1SM_SSISJ_SJ_fLi128ELi16ELNS4_4UMMA5MajorE0ELSP_0ELNSO_7ScaleInE0ELSQ_0EEEEEENS4_6LayoutINS5_IJSC_SC_SC_EEENS5_IJNSA_ILi0EEESV_SV_EEEEENS5_IJNS4_10UnderscoreESY_SY_EEEEENS4_18SM100_TMA_2SM_LOADENS4_14ComposedLayoutINS4_7SwizzleILi3ELi4ELi3EEENS4_18smem_ptr_flag_bitsILi16EEENST_INS5_IJNSA_ILi8EEESH_EEENS5_IJSH_SC_EEEEEEEvNS4_8identityES11_S1B_vS1C_EENS_8epilogue10collective18CollectiveEpilogueINS1E_23Sm100TmaWarpSpecializedILi2ELi1ELi8ELb1ELb0EEEJNS5_IJSH_SG_SH_EEENS5_IJNST_ISH_SC_EENST_ISG_SC_EEEEESJ_SK_SJ_SK_NS1E_6fusion15FusionCallbacksIS1I_NS1N_17LinearCombinationISJ_fSJ_fLNS_15FloatRoundStyleE2EEES1J_S1M_JEEENS4_5SM1004TMEM4LOAD25SM100_TMEM_LOAD_32dp32b8xENS4_13SM90_TMA_LOADENS12_INS13_ILi1ELi4ELi3EEES16_NST_INS5_IJS17_SG_EEENS5_IJSG_SC_EEEEEEENS4_39AutoVectorizingCopyWithAssumedAlignmentILi128EEENS4_14SM90_TMA_STOREES22_S24_S24_EEEvvEEEEvNT_6ParamsE)
        /*0008*/ 	.word	0x00000046


	//----- nvinfo : EIATTR_FRAME_SIZE
	.align		4
.L_19:
        /*000c*/ 	.byte	0x04, 0x11
        /*000e*/ 	.short	(.L_21 - .L_20)
	.align		4
.L_20:
        /*0010*/ 	.word	index@($__internal_2_$__cuda_sm10x_tcgen05_guardrail_trap_unallocated_columns_being_dealloced)
        /*0014*/ 	.word	0x00000000


	//----- nvinfo : EIATTR_FRAME_SIZE
	.align		4
.L_21:
        /*0018*/ 	.byte	0x04, 0x11
        /*001a*/ 	.short	(.L_23 - .L_22)
	.align		4
.L_22:
        /*001c*/ 	.word	index@($__internal_1_$__cuda_sm10x_tcgen05_guardrail_trap_phase_invalid_during_alloc)
        /*0020*/ 	.word	0x00000000


	//----- nvinfo : EIATTR_FRAME_SIZE
	.align		4
.L_23:
        /*0024*/ 	.byte	0x04, 0x11
        /*0026*/ 	.short	(.L_25 - .L_24)
	.align		4
.L_24:
        /*0028*/ 	.word	index@($__internal_0_$__cuda_sm10x_tcgen05_guardrail_trap_col_being_dealloced_not_returned_by_alloc)
        /*002c*/ 	.word	0x00000000


	//----- nvinfo : EIATTR_FRAME_SIZE
	.align		4
.L_25:
        /*0030*/ 	.byte	0x04, 0x11
        /*0032*/ 	.short	(.L_27 - .L_26)
	.align		4
.L_26:
        /*0034*/ 	.word	index@(_ZN7cutlass13device_kernelINS_4gemm6kernel13GemmUniversalIN4cute5tupleIJiiiiEEENS1_10collective13CollectiveMmaINS1_35MainloopSm100TmaUmmaWarpSpecializedILi24ELi2ELi4ENS5_IJNS4_1CILi2EEENSA_ILi1EEESC_EEEEENS5_IJNSA_ILi128EEENSA_ILi16EEENSA_ILi64EEEEEENS_6half_tENS5_IJlSC_lEEESJ_SK_NS4_8TiledMMAINS4_8MMA_AtomIJNS4_26SM100_MMA_F16BF16_2x1SM_SSISJ_SJ_fLi128ELi16ELNS4_4UMMA5MajorE0ELSP_0ELNSO_7ScaleInE0ELSQ_0EEEEEENS4_6LayoutINS5_IJSC_SC_SC_EEENS5_IJNSA_ILi0EEESV_SV_EEEEENS5_IJNS4_10UnderscoreESY_SY_EEEEENS4_18SM100_TMA_2SM_LOADENS4_14ComposedLayoutINS4_7SwizzleILi3ELi4ELi3EEENS4_18smem_ptr_flag_bitsILi16EEENST_INS5_IJNSA_ILi8EEESH_EEENS5_IJSH_SC_EEEEEEEvNS4_8identityES11_S1B_vS1C_EENS_8epilogue10collective18CollectiveEpilogueINS1E_23Sm100TmaWarpSpecializedILi2ELi1ELi8ELb1ELb0EEEJNS5_IJSH_SG_SH_EEENS5_IJNST_ISH_SC_EENST_ISG_SC_EEEEESJ_SK_SJ_SK_NS1E_6fusion15FusionCallbacksIS1I_NS1N_17LinearCombinationISJ_fSJ_fLNS_15FloatRoundStyleE2EEES1J_S1M_JEEENS4_5SM1004TMEM4LOAD25SM100_TMEM_LOAD_32dp32b8xENS4_13SM90_TMA_LOADENS12_INS13_ILi1ELi4ELi3EEES16_NST_INS5_IJS17_SG_EEENS5_IJSG_SC_EEEEEEENS4_39AutoVectorizingCopyWithAssumedAlignmentILi128EEENS4_14SM90_TMA_STOREES22_S24_S24_EEEvvEEEEvNT_6ParamsE)
        /*0038*/ 	.word	0x00000000


	//----- nvinfo : EIATTR_MIN_STACK_SIZE
	.align		4
.L_27:
        /*003c*/ 	.byte	0x04, 0x12
        /*003e*/ 	.short	(.L_29 - .L_28)
	.align		4
.L_28:
        /*0040*/ 	.word	index@(_ZN7cutlass13device_kernelINS_4gemm6kernel13GemmUniversalIN4cute5tupleIJiiiiEEENS1_10collective13CollectiveMmaINS1_35MainloopSm100TmaUmmaWarpSpecializedILi24ELi2ELi4ENS5_IJNS4_1CILi2EEENSA_ILi1EEESC_EEEEENS5_IJNSA_ILi128EEENSA_ILi16EEENSA_ILi64EEEEEENS_6half_tENS5_IJlSC_lEEESJ_SK_NS4_8TiledMMAINS4_8MMA_AtomIJNS4_26SM100_MMA_F16BF16_2x1SM_SSISJ_SJ_fLi128ELi16ELNS4_4UMMA5MajorE0ELSP_0ELNSO_7ScaleInE0ELSQ_0EEEEEENS4_6LayoutINS5_IJSC_SC_SC_EEENS5_IJNSA_ILi0EEESV_SV_EEEEENS5_IJNS4_10UnderscoreESY_SY_EEEEENS4_18SM100_TMA_2SM_LOADENS4_14ComposedLayoutINS4_7SwizzleILi3ELi4ELi3EEENS4_18smem_ptr_flag_bitsILi16EEENST_INS5_IJNSA_ILi8EEESH_EEENS5_IJSH_SC_EEEEEEEvNS4_8identityES11_S1B_vS1C_EENS_8epilogue10collective18CollectiveEpilogueINS1E_23Sm100TmaWarpSpecializedILi2ELi1ELi8ELb1ELb0EEEJNS5_IJSH_SG_SH_EEENS5_IJNST_ISH_SC_EENST_ISG_SC_EEEEESJ_SK_SJ_SK_NS1E_6fusion15FusionCallbacksIS1I_NS1N_17LinearCombinationISJ_fSJ_fLNS_15FloatRoundStyleE2EEES1J_S1M_JEEENS4_5SM1004TMEM4LOAD25SM100_TMEM_LOAD_32dp32b8xENS4_13SM90_TMA_LOADENS12_INS13_ILi1ELi4ELi3EEES16_NST_INS5_IJS17_SG_EEENS5_IJSG_SC_EEEEEEENS4_39AutoVectorizingCopyWithAssumedAlignmentILi128EEENS4_14SM90_TMA_STOREES22_S24_S24_EEEvvEEEEvNT_6ParamsE)
        /*0044*/ 	.word	0x00000000
.L_29:


//--------------------- .nv.compat                --------------------------
	.section	.nv.compat,"",@"SHT_CUDA_COMPAT_INFO"
	.align	4
        /*0000*/ 	.byte	0x02, 0x09, 0x01, 0x00, 0x02, 0x02, 0x02, 0x00, 0x02, 0x05, 0x05, 0x00, 0x03, 0x07, 0x01, 0x01
        /*0010*/ 	.byte	0x02, 0x03, 0x01, 0x00, 0x02, 0x06, 0x01, 0x00, 0x04, 0x0b, 0x08, 0x00, 0x09, 0x00, 0x00, 0x00
        /*0020*/ 	.byte	0x00, 0x00, 0x00, 0x00


//--------------------- .nv.info._ZN7cutlass13device_kernelINS_4gemm6kernel13GemmUniversalIN4cute5tupleIJiiiiEEENS1_10collective13CollectiveMmaINS1_35MainloopSm100TmaUmmaWarpSpecializedILi24ELi2ELi4ENS5_IJNS4_1CILi2EEENSA_ILi1EEESC_EEEEENS5_IJNSA_ILi128EEENSA_ILi16EEENSA_ILi64EEEEEENS_6half_tENS5_IJlSC_lEEESJ_SK_NS4_8TiledMMAINS4_8MMA_AtomIJNS4_26SM100_MMA_F16BF16_2x1SM_SSISJ_SJ_fLi128ELi16ELNS4_4UMMA5MajorE0ELSP_0ELNSO_7ScaleInE0ELSQ_0EEEEEENS4_6LayoutINS5_IJSC_SC_SC_EEENS5_IJNSA_ILi0EEESV_SV_EEEEENS5_IJNS4_10UnderscoreESY_SY_EEEEENS4_18SM100_TMA_2SM_LOADENS4_14ComposedLayoutINS4_7SwizzleILi3ELi4ELi3EEENS4_18smem_ptr_flag_bitsILi16EEENST_INS5_IJNSA_ILi8EEESH_EEENS5_IJSH_SC_EEEEEEEvNS4_8identityES11_S1B_vS1C_EENS_8epilogue10collective18CollectiveEpilogueINS1E_23Sm100TmaWarpSpecializedILi2ELi1ELi8ELb1ELb0EEEJNS5_IJSH_SG_SH_EEENS5_IJNST_ISH_SC_EENST_ISG_SC_EEEEESJ_SK_SJ_SK_NS1E_6fusion15FusionCallbacksIS1I_NS1N_17LinearCombinationISJ_fSJ_fLNS_15FloatRoundStyleE2EEES1J_S1M_JEEENS4_5SM1004TMEM4LOAD25SM100_TMEM_LOAD_32dp32b8xENS4_13SM90_TMA_LOADENS12_INS13_ILi1ELi4ELi3EEES16_NST_INS5_IJS17_SG_EEENS5_IJSG_SC_EEEEEEENS4_39AutoVectorizingCopyWithAssumedAlignmentILi128EEENS4_14SM90_TMA_STOREES22_S24_S24_EEEvvEEEEvNT_6ParamsE --------------------------
	.section	.nv.info._ZN7cutlass13device_kernelINS_4gemm6kernel13GemmUniversalIN4cute5tupleIJiiiiEEENS1_10collective13CollectiveMmaINS1_35MainloopSm100TmaUmmaWarpSpecializedILi24ELi2ELi4ENS5_IJNS4_1CILi2EEENSA_ILi1EEESC_EEEEENS5_IJNSA_ILi128EEENSA_ILi16EEENSA_ILi64EEEEEENS_6half_tENS5_IJlSC_lEEESJ_SK_NS4_8TiledMMAINS4_8MMA_AtomIJNS4_26SM100_MMA_F16BF16_2x1SM_SSISJ_SJ_fLi128ELi16ELNS4_4UMMA5MajorE0ELSP_0ELNSO_7ScaleInE0ELSQ_0EEEEEENS4_6LayoutINS5_IJSC_SC_SC_EEENS5_IJNSA_ILi0EEESV_SV_EEEEENS5_IJNS4_10UnderscoreESY_SY_EEEEENS4_18SM100_TMA_2SM_LOADENS4_14ComposedLayoutINS4_7SwizzleILi3ELi4ELi3EEENS4_18smem_ptr_flag_bitsILi16EEENST_INS5_IJNSA_ILi8EEESH_EEENS5_IJSH_SC_EEEEEEEvNS4_8identityES11_S1B_vS1C_EENS_8epilogue10collective18CollectiveEpilogueINS1E_23Sm100TmaWarpSpecializedILi2ELi1ELi8ELb1ELb0EEEJNS5_IJSH_SG_SH_EEENS5_IJNST_ISH_SC_EENST_ISG_SC_EEEEESJ_SK_SJ_SK_NS1E_6fusion15FusionCallbacksIS1I_NS1N_17LinearCombinationISJ_fSJ_fLNS_15FloatRoundStyleE2EEES1J_S1M_JEEENS4_5SM1004TMEM4LOAD25SM100_TMEM_LOAD_32dp32b8xENS4_13SM90_TMA_LOADENS12_INS13_ILi1ELi4ELi3EEES16_NST_INS5_IJS17_SG_EEENS5_IJSG_SC_EEEEEEENS4_39AutoVectorizingCopyWithAssumedAlignmentILi128EEENS4_14SM90_TMA_STOREES22_S24_S24_EEEvvEEEEvNT_6ParamsE,"",@"SHT_CUDA_INFO"
	.sectionflags	@""
	.align	4


	//----- nvinfo : EIATTR_CUDA_API_VERSION
	.align		4
        /*0000*/ 	.byte	0x04, 0x37
        /*0002*/ 	.short	(.L_31 - .L_30)
.L_30:
        /*0004*/ 	.word	0x00000082


	//----- nvinfo : EIATTR_KPARAM_INFO
	.align		4
.L_31:
        /*0008*/ 	.byte	0x04, 0x17
        /*000a*/ 	.short	(.L_33 - .L_32)
.L_32:
        /*000c*/ 	.word	0x00000000
        /*0010*/ 	.short	0x0000
        /*0012*/ 	.short	0x0000
        /*0014*/ 	.byte	0x00, 0xf0, 0x01, 0x20


	//----- nvinfo : EIATTR_AT_ENTRY_FRAGMENTS
	.align		4
.L_33:
        /*0018*/ 	.byte	0x04, 0x4f
        /*001a*/ 	.short	(.L_35 - .L_34)


	//   ....[0]....
.L_34:
        /*001c*/ 	.word	0x00000007


	//----- nvinfo : EIATTR_RESERVED_SMEM_USED
	.align		4
.L_35:
        /*0020*/ 	.byte	0x01, 0x41
	.zero		2


	//----- nvinfo : EIATTR_SPARSE_MMA_MASK
	.align		4
        /*0024*/ 	.byte	0x03, 0x50
        /*0026*/ 	.short	0x0000


	//----- nvinfo : EIATTR_TCGEN05_2CTA_USED
	.align		4
        /*0028*/ 	.byte	0x01, 0x52
	.zero		2


	//----- nvinfo : EIATTR_MAXREG_COUNT
	.align		4
        /*002c*/ 	.byte	0x03, 0x1b
        /*002e*/ 	.short	0x00ff


	//----- nvinfo : EIATTR_NUM_BARRIERS
	.align		4
        /*0030*/ 	.byte	0x02, 0x4c
        /*0032*/ 	.byte	0x07
	.zero		1


	//----- nvinfo : EIATTR_EXTERNS
	.align		4
        /*0034*/ 	.byte	0x04, 0x0f
        /*0036*/ 	.short	(.L_37 - .L_36)


	//   ....[0]....
	.align		4
.L_36:
        /*0038*/ 	.word	index@(__assertfail)


	//----- nvinfo : EIATTR_MERCURY_ISA_VERSION
	.align		4
.L_37:
        /*003c*/ 	.byte	0x03, 0x5f
        /*003e*/ 	.short	0x0101


	//----- nvinfo : EIATTR_INT_WARP_WIDE_INSTR_OFFSETS
	.align		4
        /*0040*/ 	.byte	0x04, 0x31
        /*0042*/ 	.short	(.L_39 - .L_38)


	//   ....[0]....
.L_38:
        /*0044*/ 	.word	0x00000f80


	//   ....[1]....
        /*0048*/ 	.word	0x00001020


	//   ....[2]....
        /*004c*/ 	.word	0x00002380


	//   ....[3]....
        /*0050*/ 	.word	0x00004d90


	//   ....[4]....
        /*0054*/ 	.word	0x00004dc0


	//   ....[5]....
        /*0058*/ 	.word	0x00004e10


	//   ....[6]....
        /*005c*/ 	.word	0x000057f0


	//   ....[7]....
        /*0060*/ 	.word	0x00005930


	//----- nvinfo : EIATTR_COOP_GROUP_MASK_REGIDS
	.align		4
.L_39:
        /*0064*/ 	.byte	0x04, 0x29
        /*0066*/ 	.short	(.L_41 - .L_40)


	//   ....[0]....
.L_40:
        /*0068*/ 	.word	0xffffffff


	//   ....[1]....
        /*006c*/ 	.word	0xffffffff


	//   ....[2]....
        /*0070*/ 	.word	0xffffffff


	//   ....[3]....
        /*0074*/ 	.word	0xffffffff


	//   ....[4]....
        /*0078*/ 	.word	0xffffffff


	//   ....[5]....
        /*007c*/ 	.word	0xffffffff


	//   ....[6]....
        /*0080*/ 	.word	0xffffffff


	//   ....[7]....
        /*0084*/ 	.word	0xffffffff


	//   ....[8]....
        /*0088*/ 	.word	0xffffffff


	//   ....[9]....
        /*008c*/ 	.word	0xffffffff


	//   ....[10]....
        /*0090*/ 	.word	0xffffffff


	//   ....[11]....
        /*0094*/ 	.word	0xffffffff


	//   ....[12]....
        /*0098*/ 	.word	0xffffffff


	//   ....[13]....
        /*009c*/ 	.word	0xffffffff


	//----- nvinfo : EIATTR_COOP_GROUP_INSTR_OFFSETS
	.align		4
.L_41:
        /*00a0*/ 	.byte	0x04, 0x28
        /*00a2*/ 	.short	(.L_43 - .L_42)


	//   ....[0]....
.L_42:
        /*00a4*/ 	.word	0x000000c0


	//   ....[1]....
        /*00a8*/ 	.word	0x00000500


	//   ....[2]....
        /*00ac*/ 	.word	0x00000930


	//   ....[3]....
        /*00b0*/ 	.word	0x00000a80


	//   ....[4]....
        /*00b4*/ 	.word	0x00000b70


	//   ....[5]....
        /*00b8*/ 	.word	0x00000cd0


	//   ....[6]....
        /*00bc*/ 	.word	0x00000e60


	//   ....[7]....
        /*00c0*/ 	.word	0x000010a0


	//   ....[8]....
        /*00c4*/ 	.word	0x00002260


	//   ....[9]....
        /*00c8*/ 	.word	0x00003b80


	//   ....[10]....
        /*00cc*/ 	.word	0x00004050


	//   ....[11]....
        /*00d0*/ 	.word	0x00004080


	//   ....[12]....
        /*00d4*/ 	.word	0x00004ca0


	//   ....[13]....
        /*00d8*/ 	.word	0x00004eb0


	//----- nvinfo : EIATTR_VRC_CTA_INIT_COUNT
	.align		4
.L_43:
        /*00dc*/ 	.byte	0x02, 0x4a
        /*00de*/ 	.byte	0x80
	.zero		1


	//----- nvinfo : EIATTR_SYSCALL_OFFSETS
	.align		4
        /*00e0*/ 	.byte	0x04, 0x46
        /*00e2*/ 	.short	(.L_45 - .L_44)


	//   ....[0]....
.L_44:
        /*00e4*/ 	.word	0x00006420


	//   ....[1]....
        /*00e8*/ 	.word	0x00006510


	//   ....[2]....
        /*00ec*/ 	.word	0x00006b70


	//----- nvinfo : EIATTR_MBARRIER_INSTR_OFFSETS
	.align		4
.L_45:
        /*00f0*/ 	.byte	0x04, 0x39
        /*00f2*/ 	.short	(.L_47 - .L_46)


	//   ....[0]....
.L_46:
        /*00f4*/ 	.word	0x00000610
        /*00f8*/ 	.word	0x000000ff
        /*00fc*/ 	.word	0x00000000
        /*0100*/ 	.short	0x0100
        /*0102*/ 	.byte	0x08
	.zero		1


	//   ....[1]....
        /*0104*/ 	.word	0x00000620
        /*0108*/ 	.word	0x000000ff
        /*010c*/ 	.word	0x000000c0
        /*0110*/ 	.short	0x0100
        /*0112*/ 	.byte	0x08
	.zero		1


	//   ....[2]....
        /*0114*/ 	.word	0x00000630
        /*0118*/ 	.word	0x000000ff
        /*011c*/ 	.word	0x00000008
        /*0120*/ 	.short	0x0100
        /*0122*/ 	.byte	0x08
	.zero		1


	//   ....[3]....
        /*0124*/ 	.word	0x00000640
        /*0128*/ 	.word	0x000000ff
        /*012c*/ 	.word	0x000000c8
        /*0130*/ 	.short	0x0100
        /*0132*/ 	.byte	0x08
	.zero		1


	//   ....[4]....
        /*0134*/ 	.word	0x00000650
        /*0138*/ 	.word	0x000000ff
        /*013c*/ 	.word	0x00000010
        /*0140*/ 	.short	0x0100
        /*0142*/ 	.byte	0x08
	.zero		1


	//   ....[5]....
        /*0144*/ 	.word	0x00000660
        /*0148*/ 	.word	0x000000ff
        /*014c*/ 	.word	0x000000d0
        /*0150*/ 	.short	0x0100
        /*0152*/ 	.byte	0x08
	.zero		1


	//   ....[6]....
        /*0154*/ 	.word	0x00000670
        /*0158*/ 	.word	0x000000ff
        /*015c*/ 	.word	0x00000018
        /*0160*/ 	.short	0x0100
        /*0162*/ 	.byte	0x08
	.zero		1


	//   ....[7]....
        /*0164*/ 	.word	0x00000680
        /*0168*/ 	.word	0x000000ff
        /*016c*/ 	.word	0x000000d8
        /*0170*/ 	.short	0x0100
        /*0172*/ 	.byte	0x08
	.zero		1


	//   ....[8]....
        /*0174*/ 	.word	0x00000690
        /*0178*/ 	.word	0x000000ff
        /*017c*/ 	.word	0x00000020
        /*0180*/ 	.short	0x0100
        /*0182*/ 	.byte	0x08
	.zero		1


	//   ....[9]....
        /*0184*/ 	.word	0x000006a0
        /*0188*/ 	.word	0x000000ff
        /*018c*/ 	.word	0x000000e0
        /*0190*/ 	.short	0x0100
        /*0192*/ 	.byte	0x08
	.zero		1


	//   ....[10]....
        /*0194*/ 	.word	0x000006b0
        /*0198*/ 	.word	0x000000ff
        /*019c*/ 	.word	0x00000028
        /*01a0*/ 	.short	0x0100
        /*01a2*/ 	.byte	0x08
	.zero		1


	//   ....[11]....
        /*01a4*/ 	.word	0x000006c0
        /*01a8*/ 	.word	0x000000ff
        /*01ac*/ 	.word	0x000000e8
        /*01b0*/ 	.short	0x0100
        /*01b2*/ 	.byte	0x08
	.zero		1


	//   ....[12]....
        /*01b4*/ 	.word	0x000006d0
        /*01b8*/ 	.word	0x000000ff
        /*01bc*/ 	.word	0x00000030
        /*01c0*/ 	.short	0x0100
        /*01c2*/ 	.byte	0x08
	.zero		1


	//   ....[13]....
        /*01c4*/ 	.word	0x000006e0
        /*01c8*/ 	.word	0x000000ff
        /*01cc*/ 	.word	0x000000f0
        /*01d0*/ 	.short	0x0100
        /*01d2*/ 	.byte	0x08
	.zero		1


	//   ....[14]....
        /*01d4*/ 	.word	0x000006f0
        /*01d8*/ 	.word	0x000000ff
        /*01dc*/ 	.word	0x00000038
        /*01e0*/ 	.short	0x0100
        /*01e2*/ 	.byte	0x08
	.zero		1


	//   ....[15]....
        /*01e4*/ 	.word	0x00000700
        /*01e8*/ 	.word	0x000000ff
        /*01ec*/ 	.word	0x000000f8
        /*01f0*/ 	.short	0x0100
        /*01f2*/ 	.byte	0x08
	.zero		1


	//   ....[16]....
        /*01f4*/ 	.word	0x00000710
        /*01f8*/ 	.word	0x000000ff
        /*01fc*/ 	.word	0x00000040
        /*0200*/ 	.short	0x0100
        /*0202*/ 	.byte	0x08
	.zero		1


	//   ....[17]....
        /*0204*/ 	.word	0x00000720
        /*0208*/ 	.word	0x000000ff
        /*020c*/ 	.word	0x00000100
        /*0210*/ 	.short	0x0100
        /*0212*/ 	.byte	0x08
	.zero		1


	//   ....[18]....
        /*0214*/ 	.word	0x00000730
        /*0218*/ 	.word	0x000000ff
        /*021c*/ 	.word	0x00000048
        /*0220*/ 	.short	0x0100
        /*0222*/ 	.byte	0x08
	.zero		1


	//   ....[19]....
        /*0224*/ 	.word	0x00000740
        /*0228*/ 	.word	0x000000ff
        /*022c*/ 	.word	0x00000108
        /*0230*/ 	.short	0x0100
        /*0232*/ 	.byte	0x08
	.zero		1


	//   ....[20]....
        /*0234*/ 	.word	0x00000750
        /*0238*/ 	.word	0x000000ff
        /*023c*/ 	.word	0x00000050
        /*0240*/ 	.short	0x0100
        /*0242*/ 	.byte	0x08
	.zero		1


	//   ....[21]....
        /*0244*/ 	.word	0x00000760
        /*0248*/ 	.word	0x000000ff
        /*024c*/ 	.word	0x00000110
        /*0250*/ 	.short	0x0100
        /*0252*/ 	.byte	0x08
	.zero		1


	//   ....[22]....
        /*0254*/ 	.word	0x00000770
        /*0258*/ 	.word	0x000000ff
        /*025c*/ 	.word	0x00000058
        /*0260*/ 	.short	0x0100
        /*0262*/ 	.byte	0x08
	.zero		1


	//   ....[23]....
        /*0264*/ 	.word	0x00000780
        /*0268*/ 	.word	0x000000ff
        /*026c*/ 	.word	0x00000118
        /*0270*/ 	.short	0x0100
        /*0272*/ 	.byte	0x08
	.zero		1


	//   ....[24]....
        /*0274*/ 	.word	0x00000790
        /*0278*/ 	.word	0x000000ff
        /*027c*/ 	.word	0x00000060
        /*0280*/ 	.short	0x0100
        /*0282*/ 	.byte	0x08
	.zero		1


	//   ....[25]....
        /*0284*/ 	.word	0x000007a0
        /*0288*/ 	.word	0x000000ff
        /*028c*/ 	.word	0x00000120
        /*0290*/ 	.short	0x0100
        /*0292*/ 	.byte	0x08
	.zero		1


	//   ....[26]....
        /*0294*/ 	.word	0x000007b0
        /*0298*/ 	.word	0x000000ff
        /*029c*/ 	.word	0x00000068
        /*02a0*/ 	.short	0x0100
        /*02a2*/ 	.byte	0x08
	.zero		1


	//   ....[27]....
        /*02a4*/ 	.word	0x000007c0
        /*02a8*/ 	.word	0x000000ff
        /*02ac*/ 	.word	0x00000128
        /*02b0*/ 	.short	0x0100
        /*02b2*/ 	.byte	0x08
	.zero		1


	//   ....[28]....
        /*02b4*/ 	.word	0x000007d0
        /*02b8*/ 	.word	0x000000ff
        /*02bc*/ 	.word	0x00000070
        /*02c0*/ 	.short	0x0100
        /*02c2*/ 	.byte	0x08
	.zero		1


	//   ....[29]....
        /*02c4*/ 	.word	0x000007e0
        /*02c8*/ 	.word	0x000000ff
        /*02cc*/ 	.word	0x00000130
        /*02d0*/ 	.short	0x0100
        /*02d2*/ 	.byte	0x08
	.zero		1


	//   ....[30]....
        /*02d4*/ 	.word	0x000007f0
        /*02d8*/ 	.word	0x000000ff
        /*02dc*/ 	.word	0x00000078
        /*02e0*/ 	.short	0x0100
        /*02e2*/ 	.byte	0x08
	.zero		1


	//   ....[31]....
        /*02e4*/ 	.word	0x00000800
        /*02e8*/ 	.word	0x000000ff
        /*02ec*/ 	.word	0x00000138
        /*02f0*/ 	.short	0x0100
        /*02f2*/ 	.byte	0x08
	.zero		1


	//   ....[32]....
        /*02f4*/ 	.word	0x00000810
        /*02f8*/ 	.word	0x000000ff
        /*02fc*/ 	.word	0x00000080
        /*0300*/ 	.short	0x0100
        /*0302*/ 	.byte	0x08
	.zero		1


	//   ....[33]....
        /*0304*/ 	.word	0x00000820
        /*0308*/ 	.word	0x000000ff
        /*030c*/ 	.word	0x00000140
        /*0310*/ 	.short	0x0100
        /*0312*/ 	.byte	0x08
	.zero		1


	//   ....[34]....
        /*0314*/ 	.word	0x00000830
        /*0318*/ 	.word	0x000000ff
        /*031c*/ 	.word	0x00000088
        /*0320*/ 	.short	0x0100
        /*0322*/ 	.byte	0x08
	.zero		1


	//   ....[35]....
        /*0324*/ 	.word	0x00000840
        /*0328*/ 	.word	0x000000ff
        /*032c*/ 	.word	0x00000148
        /*0330*/ 	.short	0x0100
        /*0332*/ 	.byte	0x08
	.zero		1


	//   ....[36]....
        /*0334*/ 	.word	0x00000850
        /*0338*/ 	.word	0x000000ff
        /*033c*/ 	.word	0x00000090
        /*0340*/ 	.short	0x0100
        /*0342*/ 	.byte	0x08
	.zero		1


	//   ....[37]....
        /*0344*/ 	.word	0x00000860
        /*0348*/ 	.word	0x000000ff
        /*034c*/ 	.word	0x00000150
        /*0350*/ 	.short	0x0100
        /*0352*/ 	.byte	0x08
	.zero		1


	//   ....[38]....
        /*0354*/ 	.word	0x00000870
        /*0358*/ 	.word	0x000000ff
        /*035c*/ 	.word	0x00000098
        /*0360*/ 	.short	0x0100
        /*0362*/ 	.byte	0x08
	.zero		1


	//   ....[39]....
        /*0364*/ 	.word	0x00000880
        /*0368*/ 	.word	0x000000ff
        /*036c*/ 	.word	0x00000158
        /*0370*/ 	.short	0x0100
        /*0372*/ 	.byte	0x08
	.zero		1


	//   ....[40]....
        /*0374*/ 	.word	0x00000890
        /*0378*/ 	.word	0x000000ff
        /*037c*/ 	.word	0x000000a0
        /*0380*/ 	.short	0x0100
        /*0382*/ 	.byte	0x08
	.zero		1


	//   ....[41]....
        /*0384*/ 	.word	0x000008a0
        /*0388*/ 	.word	0x000000ff
        /*038c*/ 	.word	0x00000160
        /*0390*/ 	.short	0x0100
        /*0392*/ 	.byte	0x08
	.zero		1


	//   ....[42]....
        /*0394*/ 	.word	0x000008b0
        /*0398*/ 	.word	0x000000ff
        /*039c*/ 	.word	0x000000a8
        /*03a0*/ 	.short	0x0100
        /*03a2*/ 	.byte	0x08
	.zero		1


	//   ....[43]....
        /*03a4*/ 	.word	0x000008c0
        /*03a8*/ 	.word	0x000000ff
        /*03ac*/ 	.word	0x00000168
        /*03b0*/ 	.short	0x0100
        /*03b2*/ 	.byte	0x08
	.zero		1


	//   ....[44]....
        /*03b4*/ 	.word	0x000008d0
        /*03b8*/ 	.word	0x000000ff
        /*03bc*/ 	.word	0x000000b0
        /*03c0*/ 	.short	0x0100
        /*03c2*/ 	.byte	0x08
	.zero		1


	//   ....[45]....
        /*03c4*/ 	.word	0x000008e0
        /*03c8*/ 	.word	0x000000ff
        /*03cc*/ 	.word	0x00000170
        /*03d0*/ 	.short	0x0100
        /*03d2*/ 	.byte	0x08
	.zero		1


	//   ....[46]....
        /*03d4*/ 	.word	0x000008f0
        /*03d8*/ 	.word	0x000000ff
        /*03dc*/ 	.word	0x000000b8
        /*03e0*/ 	.short	0x0100
        /*03e2*/ 	.byte	0x08
	.zero		1


	//   ....[47]....
        /*03e4*/ 	.word	0x00000900
        /*03e8*/ 	.word	0x000000ff
        /*03ec*/ 	.word	0x00000178
        /*03f0*/ 	.short	0x0100
        /*03f2*/ 	.byte	0x08
	.zero		1


	//   ....[48]....
        /*03f4*/ 	.word	0x00000a30
        /*03f8*/ 	.word	0x000000ff
        /*03fc*/ 	.word	0x00000180
        /*0400*/ 	.short	0x0100
        /*0402*/ 	.byte	0x09
	.zero		1


	//   ....[49]....
        /*0404*/ 	.word	0x00000a40
        /*0408*/ 	.word	0x000000ff
        /*040c*/ 	.word	0x00000190
        /*0410*/ 	.short	0x0100
        /*0412*/ 	.byte	0x09
	.zero		1


	//   ....[50]....
        /*0414*/ 	.word	0x00000a50
        /*0418*/ 	.word	0x000000ff
        /*041c*/ 	.word	0x00000188
        /*0420*/ 	.short	0x0100
        /*0422*/ 	.byte	0x09
	.zero		1


	//   ....[51]....
        /*0424*/ 	.word	0x00000a60
        /*0428*/ 	.word	0x000000ff
        /*042c*/ 	.word	0x00000198
        /*0430*/ 	.short	0x0100
        /*0432*/ 	.byte	0x09
	.zero		1


	//   ....[52]....
        /*0434*/ 	.word	0x00000b40
        /*0438*/ 	.word	0x000000ff
        /*043c*/ 	.word	0x000001a0
        /*0440*/ 	.short	0x0100
        /*0442*/ 	.byte	0x08
	.zero		1


	//   ....[53]....
        /*0444*/ 	.word	0x00000b50
        /*0448*/ 	.word	0x000000ff
        /*044c*/ 	.word	0x000001a8
        /*0450*/ 	.short	0x0100
        /*0452*/ 	.byte	0x08
	.zero		1


	//   ....[54]....
        /*0454*/ 	.word	0x00000c80
        /*0458*/ 	.word	0x000000ff
        /*045c*/ 	.word	0x000001b0
        /*0460*/ 	.short	0x0100
        /*0462*/ 	.byte	0x08
	.zero		1


	//   ....[55]....
        /*0464*/ 	.word	0x00000c90
        /*0468*/ 	.word	0x000000ff
        /*046c*/ 	.word	0x000001c0
        /*0470*/ 	.short	0x0100
        /*0472*/ 	.byte	0x08
	.zero		1


	//   ....[56]....
        /*0474*/ 	.word	0x00000ca0
        /*0478*/ 	.word	0x000000ff
        /*047c*/ 	.word	0x000001b8
        /*0480*/ 	.short	0x0100
        /*0482*/ 	.byte	0x08
	.zero		1


	//   ....[57]....
        /*0484*/ 	.word	0x00000cb0
        /*0488*/ 	.word	0x000000ff
        /*048c*/ 	.word	0x000001c8
        /*0490*/ 	.short	0x0100
        /*0492*/ 	.byte	0x08
	.zero		1


	//   ....[58]....
        /*0494*/ 	.word	0x00000dd0
        /*0498*/ 	.word	0x000000ff
        /*049c*/ 	.word	0x000001d0
        /*04a0*/ 	.short	0x0100
        /*04a2*/ 	.byte	0x09
	.zero		1


	//   ....[59]....
        /*04a4*/ 	.word	0x00000de0
        /*04a8*/ 	.word	0x000000ff
        /*04ac*/ 	.word	0x000001f0
        /*04b0*/ 	.short	0x0100
        /*04b2*/ 	.byte	0x09
	.zero		1


	//   ....[60]....
        /*04b4*/ 	.word	0x00000df0
        /*04b8*/ 	.word	0x000000ff
        /*04bc*/ 	.word	0x000001d8
        /*04c0*/ 	.short	0x0100
        /*04c2*/ 	.byte	0x09
	.zero		1


	//   ....[61]....
        /*04c4*/ 	.word	0x00000e00
        /*04c8*/ 	.word	0x000000ff
        /*04cc*/ 	.word	0x000001f8
        /*04d0*/ 	.short	0x0100
        /*04d2*/ 	.byte	0x09
	.zero		1


	//   ....[62]....
        /*04d4*/ 	.word	0x00000e10
        /*04d8*/ 	.word	0x000000ff
        /*04dc*/ 	.word	0x000001e0
        /*04e0*/ 	.short	0x0100
        /*04e2*/ 	.byte	0x09
	.zero		1


	//   ....[63]....
        /*04e4*/ 	.word	0x00000e20
        /*04e8*/ 	.word	0x000000ff
        /*04ec*/ 	.word	0x00000200
        /*04f0*/ 	.short	0x0100
        /*04f2*/ 	.byte	0x09
	.zero		1


	//   ....[64]....
        /*04f4*/ 	.word	0x00000e30
        /*04f8*/ 	.word	0x000000ff
        /*04fc*/ 	.word	0x000001e8
        /*0500*/ 	.short	0x0100
        /*0502*/ 	.byte	0x09
	.zero		1


	//   ....[65]....
        /*0504*/ 	.word	0x00000e40
        /*0508*/ 	.word	0x000000ff
        /*050c*/ 	.word	0x00000208
        /*0510*/ 	.short	0x0100
        /*0512*/ 	.byte	0x09
	.zero		1


	//   ....[66]....
        /*0514*/ 	.word	0x00000f30
        /*0518*/ 	.word	0x000000ff
        /*051c*/ 	.word	0x00000210
        /*0520*/ 	.short	0x0100
        /*0522*/ 	.byte	0x08
	.zero		1


	//   ....[67]....
        /*0524*/ 	.word	0x00000f40
        /*0528*/ 	.word	0x000000ff
        /*052c*/ 	.word	0x00000220
        /*0530*/ 	.short	0x0100
        /*0532*/ 	.byte	0x08
	.zero		1


	//   ....[68]....
        /*0534*/ 	.word	0x00000f50
        /*0538*/ 	.word	0x000000ff
        /*053c*/ 	.word	0x00000218
        /*0540*/ 	.short	0x0100
        /*0542*/ 	.byte	0x08
	.zero		1


	//   ....[69]....
        /*0544*/ 	.word	0x00000f60
        /*0548*/ 	.word	0x000000ff
        /*054c*/ 	.word	0x00000228
        /*0550*/ 	.short	0x0100
        /*0552*/ 	.byte	0x08
	.zero		1


	//   ....[70]....
        /*0554*/ 	.word	0x00001050
        /*0558*/ 	.word	0x000000ff
        /*055c*/ 	.word	0x00000230
        /*0560*/ 	.short	0x0100
        /*0562*/ 	.byte	0x06
	.zero		1


	//   ....[71]....
        /*0564*/ 	.word	0x00001a60
        /*0568*/ 	.word	0x00000002
        /*056c*/ 	.word	0x00000220
        /*0570*/ 	.short	0x010a
        /*0572*/ 	.byte	0xff
	.zero		1


	//   ....[72]....
        /*0574*/ 	.word	0x00001a90
        /*0578*/ 	.word	0x00000002
        /*057c*/ 	.word	0x00000210
        /*0580*/ 	.short	0x0101
        /*0582*/ 	.byte	0xff
	.zero		1


	//   ....[73]....
        /*0584*/ 	.word	0x00001b60
        /*0588*/ 	.word	0x000000ff
        /*058c*/ 	.word	0x000000c0
        /*0590*/ 	.short	0x010a
        /*0592*/ 	.byte	0x08
	.zero		1


	//   ....[74]....
        /*0594*/ 	.word	0x00001c60
        /*0598*/ 	.word	0x000000ff
        /*059c*/ 	.word	0x000000c0
        /*05a0*/ 	.short	0x010a
        /*05a2*/ 	.byte	0x21
	.zero		1


	//   ....[75]....
        /*05a4*/ 	.word	0x00001e10
        /*05a8*/ 	.word	0x000000ff
        /*05ac*/ 	.word	0x000000c0
        /*05b0*/ 	.short	0x010a
        /*05b2*/ 	.byte	0x08
	.zero		1


	//   ....[76]....
        /*05b4*/ 	.word	0x00001f10
        /*05b8*/ 	.word	0x000000ff
        /*05bc*/ 	.word	0x000001a8
        /*05c0*/ 	.short	0x0101
        /*05c2*/ 	.byte	0x04
	.zero		1


	//   ....[77]....
        /*05c4*/ 	.word	0x00001f30
        /*05c8*/ 	.word	0x000000ff
        /*05cc*/ 	.word	0x000000c0
        /*05d0*/ 	.short	0x010a
        /*05d2*/ 	.byte	0x08
	.zero		1


	//   ....[78]....
        /*05d4*/ 	.word	0x00001fb0
        /*05d8*/ 	.word	0x000000ff
        /*05dc*/ 	.word	0x000000c0
        /*05e0*/ 	.short	0x010a
        /*05e2*/ 	.byte	0x11
	.zero		1


	//   ....[79]....
        /*05e4*/ 	.word	0x00002140
        /*05e8*/ 	.word	0x000000ff
        /*05ec*/ 	.word	0x000000c0
        /*05f0*/ 	.short	0x010a
        /*05f2*/ 	.byte	0x08
	.zero		1


	//   ....[80]....
        /*05f4*/ 	.word	0x00002290
        /*05f8*/ 	.word	0x00000002
        /*05fc*/ 	.word	0x000001b0
        /*0600*/ 	.short	0x010a
        /*0602*/ 	.byte	0xff
	.zero		1


	//   ....[81]....
        /*0604*/ 	.word	0x00002350
        /*0608*/ 	.word	0x00000002
        /*060c*/ 	.word	0x00000000
        /*0610*/ 	.short	0x0101
        /*0612*/ 	.byte	0xff
	.zero		1


	//   ....[82]....
        /*0614*/ 	.word	0x000028b0
        /*0618*/ 	.word	0x000000ff
        /*061c*/ 	.word	0x00000000
        /*0620*/ 	.short	0x010a
        /*0622*/ 	.byte	0x05
	.zero		1


	//   ....[83]....
        /*0624*/ 	.word	0x00002940
        /*0628*/ 	.word	0x000000ff
        /*062c*/ 	.word	0x00000000
        /*0630*/ 	.short	0x010a
        /*0632*/ 	.byte	0x05
	.zero		1


	//   ....[84]....
        /*0634*/ 	.word	0x000029d0
        /*0638*/ 	.word	0x000000ff
        /*063c*/ 	.word	0x00000000
        /*0640*/ 	.short	0x010a
        /*0642*/ 	.byte	0x05
	.zero		1


	//   ....[85]....
        /*0644*/ 	.word	0x00002a60
        /*0648*/ 	.word	0x000000ff
        /*064c*/ 	.word	0x00000000
        /*0650*/ 	.short	0x010a
        /*0652*/ 	.byte	0x05
	.zero		1


	//   ....[86]....
        /*0654*/ 	.word	0x00002af0
        /*0658*/ 	.word	0x000000ff
        /*065c*/ 	.word	0x00000000
        /*0660*/ 	.short	0x010a
        /*0662*/ 	.byte	0x05
	.zero		1


	//   ....[87]....
        /*0664*/ 	.word	0x00002b80
        /*0668*/ 	.word	0x000000ff
        /*066c*/ 	.word	0x00000000
        /*0670*/ 	.short	0x010a
        /*0672*/ 	.byte	0x05
	.zero		1


	//   ....[88]....
        /*0674*/ 	.word	0x00002c10
        /*0678*/ 	.word	0x000000ff
        /*067c*/ 	.word	0x00000000
        /*0680*/ 	.short	0x010a
        /*0682*/ 	.byte	0x05
	.zero		1


	//   ....[89]....
        /*0684*/ 	.word	0x00002ca0
        /*0688*/ 	.word	0x000000ff
        /*068c*/ 	.word	0x00000000
        /*0690*/ 	.short	0x010a
        /*0692*/ 	.byte	0x05
	.zero		1


	//   ....[90]....
        /*0694*/ 	.word	0x00002d30
        /*0698*/ 	.word	0x000000ff
        /*069c*/ 	.word	0x00000000
        /*06a0*/ 	.short	0x010a
        /*06a2*/ 	.byte	0x05
	.zero		1


	//   ....[91]....
        /*06a4*/ 	.word	0x00002dc0
        /*06a8*/ 	.word	0x000000ff
        /*06ac*/ 	.word	0x00000000
        /*06b0*/ 	.short	0x010a
        /*06b2*/ 	.byte	0x05
	.zero		1


	//   ....[92]....
        /*06b4*/ 	.word	0x00002e50
        /*06b8*/ 	.word	0x000000ff
        /*06bc*/ 	.word	0x00000000
        /*06c0*/ 	.short	0x010a
        /*06c2*/ 	.byte	0x05
	.zero		1


	//   ....[93]....
        /*06c4*/ 	.word	0x00002ee0
        /*06c8*/ 	.word	0x000000ff
        /*06cc*/ 	.word	0x00000000
        /*06d0*/ 	.short	0x010a
        /*06d2*/ 	.byte	0x05
	.zero		1


	//   ....[94]....
        /*06d4*/ 	.word	0x00002f70
        /*06d8*/ 	.word	0x000000ff
        /*06dc*/ 	.word	0x00000000
        /*06e0*/ 	.short	0x010a
        /*06e2*/ 	.byte	0x05
	.zero		1


	//   ....[95]....
        /*06e4*/ 	.word	0x00003000
        /*06e8*/ 	.word	0x000000ff
        /*06ec*/ 	.word	0x00000000
        /*06f0*/ 	.short	0x010a
        /*06f2*/ 	.byte	0x05
	.zero		1


	//   ....[96]....
        /*06f4*/ 	.word	0x00003090
        /*06f8*/ 	.word	0x000000ff
        /*06fc*/ 	.word	0x00000000
        /*0700*/ 	.short	0x010a
        /*0702*/ 	.byte	0x05
	.zero		1


	//   ....[97]....
        /*0704*/ 	.word	0x00003120
        /*0708*/ 	.word	0x000000ff
        /*070c*/ 	.word	0x00000000
        /*0710*/ 	.short	0x010a
        /*0712*/ 	.byte	0x05
	.zero		1


	//   ....[98]....
        /*0714*/ 	.word	0x000031b0
        /*0718*/ 	.word	0x000000ff
        /*071c*/ 	.word	0x00000000
        /*0720*/ 	.short	0x010a
        /*0722*/ 	.byte	0x05
	.zero		1


	//   ....[99]....
        /*0724*/ 	.word	0x00003240
        /*0728*/ 	.word	0x000000ff
        /*072c*/ 	.word	0x00000000
        /*0730*/ 	.short	0x010a
        /*0732*/ 	.byte	0x05
	.zero		1


	//   ....[100]....
        /*0734*/ 	.word	0x000032d0
        /*0738*/ 	.word	0x000000ff
        /*073c*/ 	.word	0x00000000
        /*0740*/ 	.short	0x010a
        /*0742*/ 	.byte	0x05
	.zero		1


	//   ....[101]....
        /*0744*/ 	.word	0x00003360
        /*0748*/ 	.word	0x000000ff
        /*074c*/ 	.word	0x00000000
        /*0750*/ 	.short	0x010a
        /*0752*/ 	.byte	0x05
	.zero		1


	//   ....[102]....
        /*0754*/ 	.word	0x000033f0
        /*0758*/ 	.word	0x000000ff
        /*075c*/ 	.word	0x00000000
        /*0760*/ 	.short	0x010a
        /*0762*/ 	.byte	0x05
	.zero		1


	//   ....[103]....
        /*0764*/ 	.word	0x00003480
        /*0768*/ 	.word	0x000000ff
        /*076c*/ 	.word	0x00000000
        /*0770*/ 	.short	0x010a
        /*0772*/ 	.byte	0x05
	.zero		1


	//   ....[104]....
        /*0774*/ 	.word	0x00003510
        /*0778*/ 	.word	0x000000ff
        /*077c*/ 	.word	0x00000000
        /*0780*/ 	.short	0x010a
        /*0782*/ 	.byte	0x05
	.zero		1


	//   ....[105]....
        /*0784*/ 	.word	0x000035b0
        /*0788*/ 	.word	0x00000000
        /*078c*/ 	.word	0x00000000
        /*0790*/ 	.short	0x010a
        /*0792*/ 	.byte	0xff
	.zero		1


	//   ....[106]....
        /*0794*/ 	.word	0x000036e0
        /*0798*/ 	.word	0x00000000
        /*079c*/ 	.word	0x00000210
        /*07a0*/ 	.short	0x010a
        /*07a2*/ 	.byte	0xff
	.zero		1


	//   ....[107]....
        /*07a4*/ 	.word	0x00003750
        /*07a8*/ 	.word	0x00000000
        /*07ac*/ 	.word	0x00000000
        /*07b0*/ 	.short	0x0101
        /*07b2*/ 	.byte	0xff
	.zero		1


	//   ....[108]....
        /*07b4*/ 	.word	0x00003770
        /*07b8*/ 	.word	0x000000ff
        /*07bc*/ 	.word	0x000001c0
        /*07c0*/ 	.short	0x010a
        /*07c2*/ 	.byte	0x05
	.zero		1


	//   ....[109]....
        /*07c4*/ 	.word	0x00003890
        /*07c8*/ 	.word	0x00000000
        /*07cc*/ 	.word	0x000001b0
        /*07d0*/ 	.short	0x010a
        /*07d2*/ 	.byte	0xff
	.zero		1


	//   ....[110]....
        /*07d4*/ 	.word	0x00003990
        /*07d8*/ 	.word	0x00000000
        /*07dc*/ 	.word	0x00000000
        /*07e0*/ 	.short	0x0101
        /*07e2*/ 	.byte	0xff
	.zero		1


	//   ....[111]....
        /*07e4*/ 	.word	0x00003a20
        /*07e8*/ 	.word	0x000000ff
        /*07ec*/ 	.word	0x000001c0
        /*07f0*/ 	.short	0x0106
        /*07f2*/ 	.byte	0x05
	.zero		1


	//   ....[112]....
        /*07f4*/ 	.word	0x00003a40
        /*07f8*/ 	.word	0x000000ff
        /*07fc*/ 	.word	0x000001c0
        /*0800*/ 	.short	0x010a
        /*0802*/ 	.byte	0x05
	.zero		1


	//   ....[113]....
        /*0804*/ 	.word	0x00003ad0
        /*0808*/ 	.word	0x000000ff
        /*080c*/ 	.word	0x000001c0
        /*0810*/ 	.short	0x0106
        /*0812*/ 	.byte	0x04
	.zero		1


	//   ....[114]....
        /*0814*/ 	.word	0x00003b10
        /*0818*/ 	.word	0x00000000
        /*081c*/ 	.word	0x000001c0
        /*0820*/ 	.short	0x010a
        /*0822*/ 	.byte	0xff
	.zero		1


	//   ....[115]....
        /*0824*/ 	.word	0x00003d50
        /*0828*/ 	.word	0x000000ff
        /*082c*/ 	.word	0x00000008
        /*0830*/ 	.short	0x010a
        /*0832*/ 	.byte	0x06
	.zero		1


	//   ....[116]....
        /*0834*/ 	.word	0x00003d70
        /*0838*/ 	.word	0x000000ff
        /*083c*/ 	.word	0x00000008
        /*0840*/ 	.short	0x010a
        /*0842*/ 	.byte	0x06
	.zero		1


	//   ....[117]....
        /*0844*/ 	.word	0x00003f00
        /*0848*/ 	.word	0x000000ff
        /*084c*/ 	.word	0x00000008
        /*0850*/ 	.short	0x010a
        /*0852*/ 	.byte	0x06
	.zero		1


	//   ....[118]....
        /*0854*/ 	.word	0x00003f20
        /*0858*/ 	.word	0x000000ff
        /*085c*/ 	.word	0x00000008
        /*0860*/ 	.short	0x010a
        /*0862*/ 	.byte	0x06
	.zero		1


	//   ....[119]....
        /*0864*/ 	.word	0x00003fe0
        /*0868*/ 	.word	0x000000ff
        /*086c*/ 	.word	0x00000000
        /*0870*/ 	.short	0x0101
        /*0872*/ 	.byte	0x07
	.zero		1


	//   ....[120]....
        /*0874*/ 	.word	0x00004320
        /*0878*/ 	.word	0x00000000
        /*087c*/ 	.word	0x000001b0
        /*0880*/ 	.short	0x010a
        /*0882*/ 	.byte	0xff
	.zero		1


	//   ....[121]....
        /*0884*/ 	.word	0x000043e0
        /*0888*/ 	.word	0x00000000
        /*088c*/ 	.word	0x00000000
        /*0890*/ 	.short	0x0101
        /*0892*/ 	.byte	0xff
	.zero		1


	//   ....[122]....
        /*0894*/ 	.word	0x000044a0
        /*0898*/ 	.word	0x000000ff
        /*089c*/ 	.word	0x00000000
        /*08a0*/ 	.short	0x010a
        /*08a2*/ 	.byte	0x08
	.zero		1


	//   ....[123]....
        /*08a4*/ 	.word	0x000044b0
        /*08a8*/ 	.word	0x000000ff
        /*08ac*/ 	.word	0x000001f0
        /*08b0*/ 	.short	0x010a
        /*08b2*/ 	.byte	0x09
	.zero		1


	//   ....[124]....
        /*08b4*/ 	.word	0x00004560
        /*08b8*/ 	.word	0x000000ff
        /*08bc*/ 	.word	0x00000000
        /*08c0*/ 	.short	0x010a
        /*08c2*/ 	.byte	0x08
	.zero		1


	//   ....[125]....
        /*08c4*/ 	.word	0x00004690
        /*08c8*/ 	.word	0x000000ff
        /*08cc*/ 	.word	0x00000000
        /*08d0*/ 	.short	0x010a
        /*08d2*/ 	.byte	0x1e
	.zero		1


	//   ....[126]....
        /*08d4*/ 	.word	0x00004990
        /*08d8*/ 	.word	0x000000ff
        /*08dc*/ 	.word	0x00000000
        /*08e0*/ 	.short	0x010a
        /*08e2*/ 	.byte	0x08
	.zero		1


	//   ....[127]....
        /*08e4*/ 	.word	0x00004a20
        /*08e8*/ 	.word	0x000000ff
        /*08ec*/ 	.word	0x00000000
        /*08f0*/ 	.short	0x010a
        /*08f2*/ 	.byte	0x08
	.zero		1


	//   ....[128]....
        /*08f4*/ 	.word	0x00004ab0
        /*08f8*/ 	.word	0x000000ff
        /*08fc*/ 	.word	0x00000000
        /*0900*/ 	.short	0x010a
        /*0902*/ 	.byte	0x08
	.zero		1


	//   ....[129]....
        /*0904*/ 	.word	0x00004b50
        /*0908*/ 	.word	0x00000000
        /*090c*/ 	.word	0x00000000
        /*0910*/ 	.short	0x010a
        /*0912*/ 	.byte	0xff
	.zero		1


	//   ....[130]....
        /*0914*/ 	.word	0x00004b90
        /*0918*/ 	.word	0x00000000
        /*091c*/ 	.word	0x00000000
        /*0920*/ 	.short	0x010a
        /*0922*/ 	.byte	0xff
	.zero		1


	//   ....[131]....
        /*0924*/ 	.word	0x00004c00
        /*0928*/ 	.word	0x000000ff
        /*092c*/ 	.word	0x00000000
        /*0930*/ 	.short	0x0101
        /*0932*/ 	.byte	0x05
	.zero		1


	//   ....[132]....
        /*0934*/ 	.word	0x00004c40
        /*0938*/ 	.word	0x000000ff
        /*093c*/ 	.word	0x00000230
        /*0940*/ 	.short	0x010a
        /*0942*/ 	.byte	0x07
	.zero		1


	//   ....[133]....
        /*0944*/ 	.word	0x00004c90
        /*0948*/ 	.word	0x000000ff
        /*094c*/ 	.word	0x00000000
        /*0950*/ 	.short	0x0101
        /*0952*/ 	.byte	0x05
	.zero		1


	//   ....[134]....
        /*0954*/ 	.word	0x00005090
        /*0958*/ 	.word	0x00000000
        /*095c*/ 	.word	0x000001b0
        /*0960*/ 	.short	0x010a
        /*0962*/ 	.byte	0xff
	.zero		1


	//   ....[135]....
        /*0964*/ 	.word	0x00005170
        /*0968*/ 	.word	0x00000000
        /*096c*/ 	.word	0x00000000
        /*0970*/ 	.short	0x0101
        /*0972*/ 	.byte	0xff
	.zero		1


	//   ....[136]....
        /*0974*/ 	.word	0x00005490
        /*0978*/ 	.word	0x000000ff
        /*097c*/ 	.word	0x000001a8
        /*0980*/ 	.short	0x010a
        /*0982*/ 	.byte	0x06
	.zero		1


	//   ....[137]....
        /*0984*/ 	.word	0x00005670
        /*0988*/ 	.word	0x000000ff
        /*098c*/ 	.word	0x00000190
        /*0990*/ 	.short	0x010a
        /*0992*/ 	.byte	0x0d
	.zero		1


	//   ....[138]....
        /*0994*/ 	.word	0x00005980
        /*0998*/ 	.word	0x000000ff
        /*099c*/ 	.word	0x00000180
        /*09a0*/ 	.short	0x010b
        /*09a2*/ 	.byte	0x0d
	.zero		1


	//   ....[139]....
        /*09a4*/ 	.word	0x000059e0
        /*09a8*/ 	.word	0x000000ff
        /*09ac*/ 	.word	0x00000000
        /*09b0*/ 	.short	0x0101
        /*09b2*/ 	.byte	0x0e
	.zero		1


	//   ....[140]....
        /*09b4*/ 	.word	0x00005a30
        /*09b8*/ 	.word	0x000000ff
        /*09bc*/ 	.word	0x00000000
        /*09c0*/ 	.short	0x010a
        /*09c2*/ 	.byte	0x04
	.zero		1


	//   ....[141]....
        /*09c4*/ 	.word	0x00005ad0
        /*09c8*/ 	.word	0x00000000
        /*09cc*/ 	.word	0x00000000
        /*09d0*/ 	.short	0x010a
        /*09d2*/ 	.byte	0xff
	.zero		1


	//   ....[142]....
        /*09d4*/ 	.word	0x00005e30
        /*09d8*/ 	.word	0x00000000
        /*09dc*/ 	.word	0x000001b0
        /*09e0*/ 	.short	0x010a
        /*09e2*/ 	.byte	0xff
	.zero		1


	//   ....[143]....
        /*09e4*/ 	.word	0x00005f40
        /*09e8*/ 	.word	0x00000000
        /*09ec*/ 	.word	0x00000000
        /*09f0*/ 	.short	0x0101
        /*09f2*/ 	.byte	0xff
	.zero		1


	//   ....[144]....
        /*09f4*/ 	.word	0x00006850
        /*09f8*/ 	.word	0x00000004
        /*09fc*/ 	.word	0x00000180
        /*0a00*/ 	.short	0x010a
        /*0a02*/ 	.byte	0xff
	.zero		1


	//   ....[145]....
        /*0a04*/ 	.word	0x00006870
        /*0a08*/ 	.word	0x00000000
        /*0a0c*/ 	.word	0x000001d0
        /*0a10*/ 	.short	0x010a
        /*0a12*/ 	.byte	0x2a
	.zero		1


	//   ....[146]....
        /*0a14*/ 	.word	0x000069c0
        /*0a18*/ 	.word	0x00000004
        /*0a1c*/ 	.word	0x00000180
        /*0a20*/ 	.short	0x010a
        /*0a22*/ 	.byte	0xff
	.zero		1


	//   ....[147]....
        /*0a24*/ 	.word	0x00006a50
        /*0a28*/ 	.word	0x00000000
        /*0a2c*/ 	.word	0x000001d0
        /*0a30*/ 	.short	0x010a
        /*0a32*/ 	.byte	0x2a
	.zero		1


	//   ....[148]....
        /*0a34*/ 	.word	0x00006c80
        /*0a38*/ 	.word	0x00000043
        /*0a3c*/ 	.word	0x00000000
        /*0a40*/ 	.short	0x0101
        /*0a42*/ 	.byte	0xff
	.zero		1


	//   ....[149]....
        /*0a44*/ 	.word	0x00007030
        /*0a48*/ 	.word	0x00000000
        /*0a4c*/ 	.word	0x00000000
        /*0a50*/ 	.short	0x0101
        /*0a52*/ 	.byte	0xff
	.zero		1


	//   ....[150]....
        /*0a54*/ 	.word	0x000072d0
        /*0a58*/ 	.word	0x00000002
        /*0a5c*/ 	.word	0x00000220
        /*0a60*/ 	.short	0x010a
        /*0a62*/ 	.byte	0xff
	.zero		1


	//   ....[151]....
        /*0a64*/ 	.word	0x00007330
        /*0a68*/ 	.word	0x00000002
        /*0a6c*/ 	.word	0x000000c0
        /*0a70*/ 	.short	0x010a
        /*0a72*/ 	.byte	0xff
	.zero		1


	//   ....[152]....
        /*0a74*/ 	.word	0x00007390
        /*0a78*/ 	.word	0x00000002
        /*0a7c*/ 	.word	0x000000c0
        /*0a80*/ 	.short	0x010a
        /*0a82*/ 	.byte	0xff
	.zero		1


	//   ....[153]....
        /*0a84*/ 	.word	0x000073e0
        /*0a88*/ 	.word	0x00000002
        /*0a8c*/ 	.word	0x000001b0
        /*0a90*/ 	.short	0x010a
        /*0a92*/ 	.byte	0xff
	.zero		1


	//   ....[154]....
        /*0a94*/ 	.word	0x00007440
        /*0a98*/ 	.word	0x00000000
        /*0a9c*/ 	.word	0x00000000
        /*0aa0*/ 	.short	0x010a
        /*0aa2*/ 	.byte	0xff
	.zero		1


	//   ....[155]....
        /*0aa4*/ 	.word	0x000074a0
        /*0aa8*/ 	.word	0x00000000
        /*0aac*/ 	.word	0x00000000
        /*0ab0*/ 	.short	0x010a
        /*0ab2*/ 	.byte	0xff
	.zero		1


	//   ....[156]....
        /*0ab4*/ 	.word	0x00007500
        /*0ab8*/ 	.word	0x00000000
        /*0abc*/ 	.word	0x00000000
        /*0ac0*/ 	.short	0x010a
        /*0ac2*/ 	.byte	0xff
	.zero		1


	//   ....[157]....
        /*0ac4*/ 	.word	0x00007560
        /*0ac8*/ 	.word	0x00000000
        /*0acc*/ 	.word	0x00000000
        /*0ad0*/ 	.short	0x010a
        /*0ad2*/ 	.byte	0xff
	.zero		1


	//   ....[158]....
        /*0ad4*/ 	.word	0x000075c0
        /*0ad8*/ 	.word	0x00000000
        /*0adc*/ 	.word	0x00000000
        /*0ae0*/ 	.short	0x010a
        /*0ae2*/ 	.byte	0xff
	.zero		1


	//   ....[159]....
        /*0ae4*/ 	.word	0x00007620
        /*0ae8*/ 	.word	0x00000000
        /*0aec*/ 	.word	0x00000000
        /*0af0*/ 	.short	0x010a
        /*0af2*/ 	.byte	0xff
	.zero		1


	//   ....[160]....
        /*0af4*/ 	.word	0x00007680
        /*0af8*/ 	.word	0x00000000
        /*0afc*/ 	.word	0x00000000
        /*0b00*/ 	.short	0x010a
        /*0b02*/ 	.byte	0xff
	.zero		1


	//   ....[161]....
        /*0b04*/ 	.word	0x000076e0
        /*0b08*/ 	.word	0x00000000
        /*0b0c*/ 	.word	0x00000000
        /*0b10*/ 	.short	0x010a
        /*0b12*/ 	.byte	0xff
	.zero		1


	//   ....[162]....
        /*0b14*/ 	.word	0x00007740
        /*0b18*/ 	.word	0x00000000
        /*0b1c*/ 	.word	0x00000000
        /*0b20*/ 	.short	0x010a
        /*0b22*/ 	.byte	0xff
	.zero		1


	//   ....[163]....
        /*0b24*/ 	.word	0x000077a0
        /*0b28*/ 	.word	0x00000000
        /*0b2c*/ 	.word	0x00000000
        /*0b30*/ 	.short	0x010a
        /*0b32*/ 	.byte	0xff
	.zero		1


	//   ....[164]....
        /*0b34*/ 	.word	0x00007800
        /*0b38*/ 	.word	0x00000000
        /*0b3c*/ 	.word	0x00000000
        /*0b40*/ 	.short	0x010a
        /*0b42*/ 	.byte	0xff
	.zero		1


	//   ....[165]....
        /*0b44*/ 	.word	0x00007860
        /*0b48*/ 	.word	0x00000000
        /*0b4c*/ 	.word	0x00000000
        /*0b50*/ 	.short	0x010a
        /*0b52*/ 	.byte	0xff
	.zero		1


	//   ....[166]....
        /*0b54*/ 	.word	0x000078c0
        /*0b58*/ 	.word	0x00000000
        /*0b5c*/ 	.word	0x00000000
        /*0b60*/ 	.short	0x010a
        /*0b62*/ 	.byte	0xff
	.zero		1


	//   ....[167]....
        /*0b64*/ 	.word	0x00007920
        /*0b68*/ 	.word	0x00000000
        /*0b6c*/ 	.word	0x00000000
        /*0b70*/ 	.short	0x010a
        /*0b72*/ 	.byte	0xff
	.zero		1


	//   ....[168]....
        /*0b74*/ 	.word	0x00007980
        /*0b78*/ 	.word	0x00000000
        /*0b7c*/ 	.word	0x00000000
        /*0b80*/ 	.short	0x010a
        /*0b82*/ 	.byte	0xff
	.zero		1


	//   ....[169]....
        /*0b84*/ 	.word	0x000079e0
        /*0b88*/ 	.word	0x00000000
        /*0b8c*/ 	.word	0x00000000
        /*0b90*/ 	.short	0x010a
        /*0b92*/ 	.byte	0xff
	.zero		1


	//   ....[170]....
        /*0b94*/ 	.word	0x00007a40
        /*0b98*/ 	.word	0x00000000
        /*0b9c*/ 	.word	0x00000000
        /*0ba0*/ 	.short	0x010a
        /*0ba2*/ 	.byte	0xff
	.zero		1


	//   ....[171]....
        /*0ba4*/ 	.word	0x00007aa0
        /*0ba8*/ 	.word	0x00000000
        /*0bac*/ 	.word	0x00000000
        /*0bb0*/ 	.short	0x010a
        /*0bb2*/ 	.byte	0xff
	.zero		1


	//   ....[172]....
        /*0bb4*/ 	.word	0x00007b00
        /*0bb8*/ 	.word	0x00000000
        /*0bbc*/ 	.word	0x00000000
        /*0bc0*/ 	.short	0x010a
        /*0bc2*/ 	.byte	0xff
	.zero		1


	//   ....[173]....
        /*0bc4*/ 	.word	0x00007b60
        /*0bc8*/ 	.word	0x00000000
        /*0bcc*/ 	.word	0x00000000
        /*0bd0*/ 	.short	0x010a
        /*0bd2*/ 	.byte	0xff
	.zero		1


	//   ....[174]....
        /*0bd4*/ 	.word	0x00007bc0
        /*0bd8*/ 	.word	0x00000000
        /*0bdc*/ 	.word	0x00000000
        /*0be0*/ 	.short	0x010a
        /*0be2*/ 	.byte	0xff
	.zero		1


	//   ....[175]....
        /*0be4*/ 	.word	0x00007c20
        /*0be8*/ 	.word	0x00000000
        /*0bec*/ 	.word	0x00000000
        /*0bf0*/ 	.short	0x010a
        /*0bf2*/ 	.byte	0xff
	.zero		1


	//   ....[176]....
        /*0bf4*/ 	.word	0x00007c80
        /*0bf8*/ 	.word	0x00000000
        /*0bfc*/ 	.word	0x00000000
        /*0c00*/ 	.short	0x010a
        /*0c02*/ 	.byte	0xff
	.zero		1


	//   ....[177]....
        /*0c04*/ 	.word	0x00007cd0
        /*0c08*/ 	.word	0x00000000
        /*0c0c*/ 	.word	0x00000210
        /*0c10*/ 	.short	0x010a
        /*0c12*/ 	.byte	0xff
	.zero		1


	//   ....[178]....
        /*0c14*/ 	.word	0x00007d30
        /*0c18*/ 	.word	0x00000000
        /*0c1c*/ 	.word	0x000001c0
        /*0c20*/ 	.short	0x010a
        /*0c22*/ 	.byte	0xff
	.zero		1


	//   ....[179]....
        /*0c24*/ 	.word	0x00007d80
        /*0c28*/ 	.word	0x00000000
        /*0c2c*/ 	.word	0x000001b0
        /*0c30*/ 	.short	0x010a
        /*0c32*/ 	.byte	0xff
	.zero		1


	//   ....[180]....
        /*0c34*/ 	.word	0x00007de0
        /*0c38*/ 	.word	0x00000000
        /*0c3c*/ 	.word	0x000001c0
        /*0c40*/ 	.short	0x010a
        /*0c42*/ 	.byte	0xff
	.zero		1


	//   ....[181]....
        /*0c44*/ 	.word	0x00007e40
        /*0c48*/ 	.word	0x00000004
        /*0c4c*/ 	.word	0x00000008
        /*0c50*/ 	.short	0x010a
        /*0c52*/ 	.byte	0xff
	.zero		1


	//   ....[182]....
        /*0c54*/ 	.word	0x00007f20
        /*0c58*/ 	.word	0x00000002
        /*0c5c*/ 	.word	0x00000008
        /*0c60*/ 	.short	0x010a
        /*0c62*/ 	.byte	0xff
	.zero		1


	//   ....[183]....
        /*0c64*/ 	.word	0x00007f70
        /*0c68*/ 	.word	0x00000000
        /*0c6c*/ 	.word	0x000001b0
        /*0c70*/ 	.short	0x010a
        /*0c72*/ 	.byte	0xff
	.zero		1


	//   ....[184]....
        /*0c74*/ 	.word	0x00007fd0
        /*0c78*/ 	.word	0x00000000
        /*0c7c*/ 	.word	0x000001f0
        /*0c80*/ 	.short	0x010a
        /*0c82*/ 	.byte	0xff
	.zero		1


	//   ....[185]....
        /*0c84*/ 	.word	0x00008030
        /*0c88*/ 	.word	0x00000000
        /*0c8c*/ 	.word	0x00000000
        /*0c90*/ 	.short	0x010a
        /*0c92*/ 	.byte	0xff
	.zero		1


	//   ....[186]....
        /*0c94*/ 	.word	0x00008090
        /*0c98*/ 	.word	0x00000000
        /*0c9c*/ 	.word	0x00000000
        /*0ca0*/ 	.short	0x010a
        /*0ca2*/ 	.byte	0xff
	.zero		1


	//   ....[187]....
        /*0ca4*/ 	.word	0x000080f0
        /*0ca8*/ 	.word	0x00000000
        /*0cac*/ 	.word	0x00000000
        /*0cb0*/ 	.short	0x010a
        /*0cb2*/ 	.byte	0xff
	.zero		1


	//   ....[188]....
        /*0cb4*/ 	.word	0x00008150
        /*0cb8*/ 	.word	0x00000000
        /*0cbc*/ 	.word	0x00000000
        /*0cc0*/ 	.short	0x010a
        /*0cc2*/ 	.byte	0xff
	.zero		1


	//   ....[189]....
        /*0cc4*/ 	.word	0x000081b0
        /*0cc8*/ 	.word	0x00000000
        /*0ccc*/ 	.word	0x00000230
        /*0cd0*/ 	.short	0x010a
        /*0cd2*/ 	.byte	0xff
	.zero		1


	//   ....[190]....
        /*0cd4*/ 	.word	0x00008200
        /*0cd8*/ 	.word	0x00000000
        /*0cdc*/ 	.word	0x000001b0
        /*0ce0*/ 	.short	0x010a
        /*0ce2*/ 	.byte	0xff
	.zero		1


	//   ....[191]....
        /*0ce4*/ 	.word	0x00008260
        /*0ce8*/ 	.word	0x00000000
        /*0cec*/ 	.word	0x000001a8
        /*0cf0*/ 	.short	0x010a
        /*0cf2*/ 	.byte	0xff
	.zero		1


	//   ....[192]....
        /*0cf4*/ 	.word	0x000082c0
        /*0cf8*/ 	.word	0x00000000
        /*0cfc*/ 	.word	0x00000190
        /*0d00*/ 	.short	0x010a
        /*0d02*/ 	.byte	0xff
	.zero		1


	//   ....[193]....
        /*0d04*/ 	.word	0x00008320
        /*0d08*/ 	.word	0x00000000
        /*0d0c*/ 	.word	0x00000000
        /*0d10*/ 	.short	0x010a
        /*0d12*/ 	.byte	0xff
	.zero		1


	//   ....[194]....
        /*0d14*/ 	.word	0x00008370
        /*0d18*/ 	.word	0x00000000
        /*0d1c*/ 	.word	0x000001b0
        /*0d20*/ 	.short	0x010a
        /*0d22*/ 	.byte	0xff
	.zero		1


	//   ....[195]....
        /*0d24*/ 	.word	0x000083c0
        /*0d28*/ 	.word	0x00000004
        /*0d2c*/ 	.word	0x00000180
        /*0d30*/ 	.short	0x010a
        /*0d32*/ 	.byte	0xff
	.zero		1


	//   ....[196]....
        /*0d34*/ 	.word	0x00008410
        /*0d38*/ 	.word	0x00000043
        /*0d3c*/ 	.word	0x000001d0
        /*0d40*/ 	.short	0x010a
        /*0d42*/ 	.byte	0xff
	.zero		1


	//----- nvinfo : EIATTR_NUM_MBARRIERS
	.align		4
.L_47:
        /*0d44*/ 	.byte	0x03, 0x38
        /*0d46*/ 	.short	0x0047


	//----- nvinfo : EIATTR_EXIT_INSTR_OFFSETS
	.align		4
        /*0d48*/ 	.byte	0x04, 0x1c
        /*0d4a*/ 	.short	(.L_49 - .L_48)


	//   ....[0]....
.L_48:
        /*0d4c*/ 	.word	0x000035e0


	//   ....[1]....
        /*0d50*/ 	.word	0x00003ae0


	//   ....[2]....
        /*0d54*/ 	.word	0x00003b40


	//   ....[3]....
        /*0d58*/ 	.word	0x00004ec0


	//   ....[4]....
        /*0d5c*/ 	.word	0x00005b00


	//   ....[5]....
        /*0d60*/ 	.word	0x00005b40


	//   ....[6]....
        /*0d64*/ 	.word	0x000071e0


	//   ....[7]....
        /*0d68*/ 	.word	0x00007260


	//   ....[8]....
        /*0d6c*/ 	.word	0x00007290


	//   ....[9]....
        /*0d70*/ 	.word	0x000072c0


	//----- nvinfo : EIATTR_MAX_THREADS
	.align		4
.L_49:
        /*0d74*/ 	.byte	0x04, 0x05
        /*0d76*/ 	.short	(.L_51 - .L_50)
.L_50:
        /*0d78*/ 	.word	0x00000100
        /*0d7c*/ 	.word	0x00000001
        /*0d80*/ 	.word	0x00000001


	//----- nvinfo : EIATTR_CRS_STACK_SIZE
	.align		4
.L_51:
        /*0d84*/ 	.byte	0x04, 0x1e
        /*0d86*/ 	.short	(.L_53 - .L_52)
.L_52:
        /*0d88*/ 	.word	0x00000000


	//----- nvinfo : EIATTR_CBANK_PARAM_SIZE
	.align		4
.L_53:
        /*0d8c*/ 	.byte	0x03, 0x19
        /*0d8e*/ 	.short	0x0800


	//----- nvinfo : EIATTR_PARAM_CBANK
	.align		4
        /*0d90*/ 	.byte	0x04, 0x0a
        /*0d92*/ 	.short	(.L_55 - .L_54)
	.align		4
.L_54:
        /*0d94*/ 	.word	index@(.nv.constant0._ZN7cutlass13device_kernelINS_4gemm6kernel13GemmUniversalIN4cute5tupleIJiiiiEEENS1_10collective13CollectiveMmaINS1_35MainloopSm100TmaUmmaWarpSpecializedILi24ELi2ELi4ENS5_IJNS4_1CILi2EEENSA_ILi1EEESC_EEEEENS5_IJNSA_ILi128EEENSA_ILi16EEENSA_ILi64EEEEEENS_6half_tENS5_IJlSC_lEEESJ_SK_NS4_8TiledMMAINS4_8MMA_AtomIJNS4_26SM100_MMA_F16BF16_2x1SM_SSISJ_SJ_fLi128ELi16ELNS4_4UMMA5MajorE0ELSP_0ELNSO_7ScaleInE0ELSQ_0EEEEEENS4_6LayoutINS5_IJSC_SC_SC_EEENS5_IJNSA_ILi0EEESV_SV_EEEEENS5_IJNS4_10UnderscoreESY_SY_EEEEENS4_18SM100_TMA_2SM_LOADENS4_14ComposedLayoutINS4_7SwizzleILi3ELi4ELi3EEENS4_18smem_ptr_flag_bitsILi16EEENST_INS5_IJNSA_ILi8EEESH_EEENS5_IJSH_SC_EEEEEEEvNS4_8identityES11_S1B_vS1C_EENS_8epilogue10collective18CollectiveEpilogueINS1E_23Sm100TmaWarpSpecializedILi2ELi1ELi8ELb1ELb0EEEJNS5_IJSH_SG_SH_EEENS5_IJNST_ISH_SC_EENST_ISG_SC_EEEEESJ_SK_SJ_SK_NS1E_6fusion15FusionCallbacksIS1I_NS1N_17LinearCombinationISJ_fSJ_fLNS_15FloatRoundStyleE2EEES1J_S1M_JEEENS4_5SM1004TMEM4LOAD25SM100_TMEM_LOAD_32dp32b8xENS4_13SM90_TMA_LOADENS12_INS13_ILi1ELi4ELi3EEES16_NST_INS5_IJS17_SG_EEENS5_IJSG_SC_EEEEEEENS4_39AutoVectorizingCopyWithAssumedAlignmentILi128EEENS4_14SM90_TMA_STOREES22_S24_S24_EEEvvEEEEvNT_6ParamsE)
        /*0d98*/ 	.short	0x0380
        /*0d9a*/ 	.short	0x0800


	//----- nvinfo : EIATTR_SW_WAR
	.align		4
.L_55:
        /*0d9c*/ 	.byte	0x04, 0x36
        /*0d9e*/ 	.short	(.L_57 - .L_56)
.L_56:
        /*0da0*/ 	.word	0x00000008
.L_57:


//--------------------- .nv.callgraph             --------------------------
	.section	.nv.callgraph,"",@"SHT_CUDA_CALLGRAPH"
	.align	4
	.sectionentsize	8
	.align		4
        /*0000*/ 	.word	0x00000000
	.align		4
        /*0004*/ 	.word	0xffffffff
	.align		4
        /*0008*/ 	.word	index@(_ZN7cutlass13device_kernelINS_4gemm6kernel13GemmUniversalIN4cute5tupleIJiiiiEEENS1_10collective13CollectiveMmaINS1_35MainloopSm100TmaUmmaWarpSpecializedILi24ELi2ELi4ENS5_IJNS4_1CILi2EEENSA_ILi1EEESC_EEEEENS5_IJNSA_ILi128EEENSA_ILi16EEENSA_ILi64EEEEEENS_6half_tENS5_IJlSC_lEEESJ_SK_NS4_8TiledMMAINS4_8MMA_AtomIJNS4_26SM100_MMA_F16BF16_2x1SM_SSISJ_SJ_fLi128ELi16ELNS4_4UMMA5MajorE0ELSP_0ELNSO_7ScaleInE0ELSQ_0EEEEEENS4_6LayoutINS5_IJSC_SC_SC_EEENS5_IJNSA_ILi0EEESV_SV_EEEEENS5_IJNS4_10UnderscoreESY_SY_EEEEENS4_18SM100_TMA_2SM_LOADENS4_14ComposedLayoutINS4_7SwizzleILi3ELi4ELi3EEENS4_18smem_ptr_flag_bitsILi16EEENST_INS5_IJNSA_ILi8EEESH_EEENS5_IJSH_SC_EEEEEEEvNS4_8identityES11_S1B_vS1C_EENS_8epilogue10collective18CollectiveEpilogueINS1E_23Sm100TmaWarpSpecializedILi2ELi1ELi8ELb1ELb0EEEJNS5_IJSH_SG_SH_EEENS5_IJNST_ISH_SC_EENST_ISG_SC_EEEEESJ_SK_SJ_SK_NS1E_6fusion15FusionCallbacksIS1I_NS1N_17LinearCombinationISJ_fSJ_fLNS_15FloatRoundStyleE2EEES1J_S1M_JEEENS4_5SM1004TMEM4LOAD25SM100_TMEM_LOAD_32dp32b8xENS4_13SM90_TMA_LOADENS12_INS13_ILi1ELi4ELi3EEES16_NST_INS5_IJS17_SG_EEENS5_IJSG_SC_EEEEEEENS4_39AutoVectorizingCopyWithAssumedAlignmentILi128EEENS4_14SM90_TMA_STOREES22_S24_S24_EEEvvEEEEvNT_6ParamsE)
	.align		4
        /*000c*/ 	.word	index@(__assertfail)
	.align		4
        /*0010*/ 	.word	0x00000000
	.align		4
        /*0014*/ 	.word	0xfffffffe
	.align		4
        /*0018*/ 	.word	0x00000000
	.align		4
        /*001c*/ 	.word	0xfffffffd
	.align		4
        /*0020*/ 	.word	0x00000000
	.align		4
        /*0024*/ 	.word	0xfffffffc


//--------------------- .nv.constant4             --------------------------
	.section	.nv.constant4,"a",@progbits
	.align	8
	.align		8
.nv.constant4:
        /*0000*/ 	.dword	__assertfail
	.align		8
        /*0008*/ 	.dword	__unnamed_1
	.align		8
        /*0010*/ 	.dword	__unnamed_2
	.align		8
        /*0018*/ 	.dword	_ZN40_INTERNAL_9f7e6c13_4_k_cu_d6a892ee_115974cuda3std3__45__cpo5beginE
	.align		8
        /*0020*/ 	.dword	_ZN40_INTERNAL_9f7e6c13_4_k_cu_d6a892ee_115974cuda3std3__45__cpo3endE
	.align		8
        /*0028*/ 	.dword	_ZN40_INTERNAL_9f7e6c13_4_k_cu_d6a892ee_115974cuda3std3__45__cpo6cbeginE
	.align		8
        /*0030*/ 	.dword	_ZN40_INTERNAL_9f7e6c13_4_k_cu_d6a892ee_115974cuda3std3__45__cpo4cendE
	.align		8
        /*0038*/ 	.dword	_ZN40_INTERNAL_9f7e6c13_4_k_cu_d6a892ee_115974cuda3std3__442_GLOBAL__N__9f7e6c13_4_k_cu_d6a892ee_115976ignoreE
	.align		8
        /*0040*/ 	.dword	_ZN40_INTERNAL_9f7e6c13_4_k_cu_d6a892ee_115974cuda3std3__419piecewise_constructE
	.align		8
        /*0048*/ 	.dword	_ZN40_INTERNAL_9f7e6c13_4_k_cu_d6a892ee_115974cuda3std3__48in_placeE
	.align		8
        /*0050*/ 	.dword	_ZN40_INTERNAL_9f7e6c13_4_k_cu_d6a892ee_115974cuda3std6ranges3__45__cpo4swapE
	.align		8
        /*0058*/ 	.dword	_ZN40_INTERNAL_9f7e6c13_4_k_cu_d6a892ee_115974cuda3std6ranges3__45__cpo9iter_moveE
	.align		8
        /*0060*/ 	.dword	_ZN40_INTERNAL_9f7e6c13_4_k_cu_d6a892ee_115974cute7productE
	.align		8
        /*0068*/ 	.dword	_ZN40_INTERNAL_9f7e6c13_4_k_cu_d6a892ee_115974cute1_E
	.align		8
        /*0070*/ 	.dword	$str$25
	.align		8
        /*0078*/ 	.dword	$str$26
	.align		8
        /*0080*/ 	.dword	$str$27
	.align		8
        /*0088*/ 	.dword	$str$28


//--------------------- .text._ZN7cutlass13device_kernelINS_4gemm6kernel13GemmUniversalIN4cute5tupleIJiiiiEEENS1_10collective13CollectiveMmaINS1_35MainloopSm100TmaUmmaWarpSpecializedILi24ELi2ELi4ENS5_IJNS4_1CILi2EEENSA_ILi1EEESC_EEEEENS5_IJNSA_ILi128EEENSA_ILi16EEENSA_ILi64EEEEEENS_6half_tENS5_IJlSC_lEEESJ_SK_NS4_8TiledMMAINS4_8MMA_AtomIJNS4_26SM100_MMA_F16BF16_2x1SM_SSISJ_SJ_fLi128ELi16ELNS4_4UMMA5MajorE0ELSP_0ELNSO_7ScaleInE0ELSQ_0EEEEEENS4_6LayoutINS5_IJSC_SC_SC_EEENS5_IJNSA_ILi0EEESV_SV_EEEEENS5_IJNS4_10UnderscoreESY_SY_EEEEENS4_18SM100_TMA_2SM_LOADENS4_14ComposedLayoutINS4_7SwizzleILi3ELi4ELi3EEENS4_18smem_ptr_flag_bitsILi16EEENST_INS5_IJNSA_ILi8EEESH_EEENS5_IJSH_SC_EEEEEEEvNS4_8identityES11_S1B_vS1C_EENS_8epilogue10collective18CollectiveEpilogueINS1E_23Sm100TmaWarpSpecializedILi2ELi1ELi8ELb1ELb0EEEJNS5_IJSH_SG_SH_EEENS5_IJNST_ISH_SC_EENST_ISG_SC_EEEEESJ_SK_SJ_SK_NS1E_6fusion15FusionCallbacksIS1I_NS1N_17LinearCombinationISJ_fSJ_fLNS_15FloatRoundStyleE2EEES1J_S1M_JEEENS4_5SM1004TMEM4LOAD25SM100_TMEM_LOAD_32dp32b8xENS4_13SM90_TMA_LOADENS12_INS13_ILi1ELi4ELi3EEES16_NST_INS5_IJS17_SG_EEENS5_IJSG_SC_EEEEEEENS4_39AutoVectorizingCopyWithAssumedAlignmentILi128EEENS4_14SM90_TMA_STOREES22_S24_S24_EEEvvEEEEvNT_6ParamsE --------------------------
	.section	.text._ZN7cutlass13device_kernelINS_4gemm6kernel13GemmUniversalIN4cute5tupleIJiiiiEEENS1_10collective13CollectiveMmaINS1_35MainloopSm100TmaUmmaWarpSpecializedILi24ELi2ELi4ENS5_IJNS4_1CILi2EEENSA_ILi1EEESC_EEEEENS5_IJNSA_ILi128EEENSA_ILi16EEENSA_ILi64EEEEEENS_6half_tENS5_IJlSC_lEEESJ_SK_NS4_8TiledMMAINS4_8MMA_AtomIJNS4_26SM100_MMA_F16BF16_2x1SM_SSISJ_SJ_fLi128ELi16ELNS4_4UMMA5MajorE0ELSP_0ELNSO_7ScaleInE0ELSQ_0EEEEEENS4_6LayoutINS5_IJSC_SC_SC_EEENS5_IJNSA_ILi0EEESV_SV_EEEEENS5_IJNS4_10UnderscoreESY_SY_EEEEENS4_18SM100_TMA_2SM_LOADENS4_14ComposedLayoutINS4_7SwizzleILi3ELi4ELi3EEENS4_18smem_ptr_flag_bitsILi16EEENST_INS5_IJNSA_ILi8EEESH_EEENS5_IJSH_SC_EEEEEEEvNS4_8identityES11_S1B_vS1C_EENS_8epilogue10collective18CollectiveEpilogueINS1E_23Sm100TmaWarpSpecializedILi2ELi1ELi8ELb1ELb0EEEJNS5_IJSH_SG_SH_EEENS5_IJNST_ISH_SC_EENST_ISG_SC_EEEEESJ_SK_SJ_SK_NS1E_6fusion15FusionCallbacksIS1I_NS1N_17LinearCombinationISJ_fSJ_fLNS_15FloatRoundStyleE2EEES1J_S1M_JEEENS4_5SM1004TMEM4LOAD25SM100_TMEM_LOAD_32dp32b8xENS4_13SM90_TMA_LOADENS12_INS13_ILi1ELi4ELi3EEES16_NST_INS5_IJS17_SG_EEENS5_IJSG_SC_EEEEEEENS4_39AutoVectorizingCopyWithAssumedAlignmentILi128EEENS4_14SM90_TMA_STOREES22_S24_S24_EEEvvEEEEvNT_6ParamsE,"ax",@progbits
	.align	128
.text._ZN7cutlass13device_kernelINS_4gemm6kernel13GemmUniversalIN4cute5tupleIJiiiiEEENS1_10collective13CollectiveMmaINS1_35MainloopSm100TmaUmmaWarpSpecializedILi24ELi2ELi4ENS5_IJNS4_1CILi2EEENSA_ILi1EEESC_EEEEENS5_IJNSA_ILi128EEENSA_ILi16EEENSA_ILi64EEEEEENS_6half_tENS5_IJlSC_lEEESJ_SK_NS4_8TiledMMAINS4_8MMA_AtomIJNS4_26SM100_MMA_F16BF16_2x1SM_SSISJ_SJ_fLi128ELi16ELNS4_4UMMA5MajorE0ELSP_0ELNSO_7ScaleInE0ELSQ_0EEEEEENS4_6LayoutINS5_IJSC_SC_SC_EEENS5_IJNSA_ILi0EEESV_SV_EEEEENS5_IJNS4_10UnderscoreESY_SY_EEEEENS4_18SM100_TMA_2SM_LOADENS4_14ComposedLayoutINS4_7SwizzleILi3ELi4ELi3EEENS4_18smem_ptr_flag_bitsILi16EEENST_INS5_IJNSA_ILi8EEESH_EEENS5_IJSH_SC_EEEEEEEvNS4_8identityES11_S1B_vS1C_EENS_8epilogue10collective18CollectiveEpilogueINS1E_23Sm100TmaWarpSpecializedILi2ELi1ELi8ELb1ELb0EEEJNS5_IJSH_SG_SH_EEENS5_IJNST_ISH_SC_EENST_ISG_SC_EEEEESJ_SK_SJ_SK_NS1E_6fusion15FusionCallbacksIS1I_NS1N_17LinearCombinationISJ_fSJ_fLNS_15FloatRoundStyleE2EEES1J_S1M_JEEENS4_5SM1004TMEM4LOAD25SM100_TMEM_LOAD_32dp32b8xENS4_13SM90_TMA_LOADENS12_INS13_ILi1ELi4ELi3EEES16_NST_INS5_IJS17_SG_EEENS5_IJSG_SC_EEEEEEENS4_39AutoVectorizingCopyWithAssumedAlignmentILi128EEENS4_14SM90_TMA_STOREES22_S24_S24_EEEvvEEEEvNT_6ParamsE:
        .type           _ZN7cutlass13device_kernelINS_4gemm6kernel13GemmUniversalIN4cute5tupleIJiiiiEEENS1_10collective13CollectiveMmaINS1_35MainloopSm100TmaUmmaWarpSpecializedILi24ELi2ELi4ENS5_IJNS4_1CILi2EEENSA_ILi1EEESC_EEEEENS5_IJNSA_ILi128EEENSA_ILi16EEENSA_ILi64EEEEEENS_6half_tENS5_IJlSC_lEEESJ_SK_NS4_8TiledMMAINS4_8MMA_AtomIJNS4_26SM100_MMA_F16BF16_2x1SM_SSISJ_SJ_fLi128ELi16ELNS4_4UMMA5MajorE0ELSP_0ELNSO_7ScaleInE0ELSQ_0EEEEEENS4_6LayoutINS5_IJSC_SC_SC_EEENS5_IJNSA_ILi0EEESV_SV_EEEEENS5_IJNS4_10UnderscoreESY_SY_EEEEENS4_18SM100_TMA_2SM_LOADENS4_14ComposedLayoutINS4_7SwizzleILi3ELi4ELi3EEENS4_18smem_ptr_flag_bitsILi16EEENST_INS5_IJNSA_ILi8EEESH_EEENS5_IJSH_SC_EEEEEEEvNS4_8identityES11_S1B_vS1C_EENS_8epilogue10collective18CollectiveEpilogueINS1E_23Sm100TmaWarpSpecializedILi2ELi1ELi8ELb1ELb0EEEJNS5_IJSH_SG_SH_EEENS5_IJNST_ISH_SC_EENST_ISG_SC_EEEEESJ_SK_SJ_SK_NS1E_6fusion15FusionCallbacksIS1I_NS1N_17LinearCombinationISJ_fSJ_fLNS_15FloatRoundStyleE2EEES1J_S1M_JEEENS4_5SM1004TMEM4LOAD25SM100_TMEM_LOAD_32dp32b8xENS4_13SM90_TMA_LOADENS12_INS13_ILi1ELi4ELi3EEES16_NST_INS5_IJS17_SG_EEENS5_IJSG_SC_EEEEEEENS4_39AutoVectorizingCopyWithAssumedAlignmentILi128EEENS4_14SM90_TMA_STOREES22_S24_S24_EEEvvEEEEvNT_6ParamsE,@function
        .size           _ZN7cutlass13device_kernelINS_4gemm6kernel13GemmUniversalIN4cute5tupleIJiiiiEEENS1_10collective13CollectiveMmaINS1_35MainloopSm100TmaUmmaWarpSpecializedILi24ELi2ELi4ENS5_IJNS4_1CILi2EEENSA_ILi1EEESC_EEEEENS5_IJNSA_ILi128EEENSA_ILi16EEENSA_ILi64EEEEEENS_6half_tENS5_IJlSC_lEEESJ_SK_NS4_8TiledMMAINS4_8MMA_AtomIJNS4_26SM100_MMA_F16BF16_2x1SM_SSISJ_SJ_fLi128ELi16ELNS4_4UMMA5MajorE0ELSP_0ELNSO_7ScaleInE0ELSQ_0EEEEEENS4_6LayoutINS5_IJSC_SC_SC_EEENS5_IJNSA_ILi0EEESV_SV_EEEEENS5_IJNS4_10UnderscoreESY_SY_EEEEENS4_18SM100_TMA_2SM_LOADENS4_14ComposedLayoutINS4_7SwizzleILi3ELi4ELi3EEENS4_18smem_ptr_flag_bitsILi16EEENST_INS5_IJNSA_ILi8EEESH_EEENS5_IJSH_SC_EEEEEEEvNS4_8identityES11_S1B_vS1C_EENS_8epilogue10collective18CollectiveEpilogueINS1E_23Sm100TmaWarpSpecializedILi2ELi1ELi8ELb1ELb0EEEJNS5_IJSH_SG_SH_EEENS5_IJNST_ISH_SC_EENST_ISG_SC_EEEEESJ_SK_SJ_SK_NS1E_6fusion15FusionCallbacksIS1I_NS1N_17LinearCombinationISJ_fSJ_fLNS_15FloatRoundStyleE2EEES1J_S1M_JEEENS4_5SM1004TMEM4LOAD25SM100_TMEM_LOAD_32dp32b8xENS4_13SM90_TMA_LOADENS12_INS13_ILi1ELi4ELi3EEES16_NST_INS5_IJS17_SG_EEENS5_IJSG_SC_EEEEEEENS4_39AutoVectorizingCopyWithAssumedAlignmentILi128EEENS4_14SM90_TMA_STOREES22_S24_S24_EEEvvEEEEvNT_6ParamsE,(.L_x_219 - _ZN7cutlass13device_kernelINS_4gemm6kernel13GemmUniversalIN4cute5tupleIJiiiiEEENS1_10collective13CollectiveMmaINS1_35MainloopSm100TmaUmmaWarpSpecializedILi24ELi2ELi4ENS5_IJNS4_1CILi2EEENSA_ILi1EEESC_EEEEENS5_IJNSA_ILi128EEENSA_ILi16EEENSA_ILi64EEEEEENS_6half_tENS5_IJlSC_lEEESJ_SK_NS4_8TiledMMAINS4_8MMA_AtomIJNS4_26SM100_MMA_F16BF16_2x1SM_SSISJ_SJ_fLi128ELi16ELNS4_4UMMA5MajorE0ELSP_0ELNSO_7ScaleInE0ELSQ_0EEEEEENS4_6LayoutINS5_IJSC_SC_SC_EEENS5_IJNSA_ILi0EEESV_SV_EEEEENS5_IJNS4_10UnderscoreESY_SY_EEEEENS4_18SM100_TMA_2SM_LOADENS4_14ComposedLayoutINS4_7SwizzleILi3ELi4ELi3EEENS4_18smem_ptr_flag_bitsILi16EEENST_INS5_IJNSA_ILi8EEESH_EEENS5_IJSH_SC_EEEEEEEvNS4_8identityES11_S1B_vS1C_EENS_8epilogue10collective18CollectiveEpilogueINS1E_23Sm100TmaWarpSpecializedILi2ELi1ELi8ELb1ELb0EEEJNS5_IJSH_SG_SH_EEENS5_IJNST_ISH_SC_EENST_ISG_SC_EEEEESJ_SK_SJ_SK_NS1E_6fusion15FusionCallbacksIS1I_NS1N_17LinearCombinationISJ_fSJ_fLNS_15FloatRoundStyleE2EEES1J_S1M_JEEENS4_5SM1004TMEM4LOAD25SM100_TMEM_LOAD_32dp32b8xENS4_13SM90_TMA_LOADENS12_INS13_ILi1ELi4ELi3EEES16_NST_INS5_IJS17_SG_EEENS5_IJSG_SC_EEEEEEENS4_39AutoVectorizingCopyWithAssumedAlignmentILi128EEENS4_14SM90_TMA_STOREES22_S24_S24_EEEvvEEEEvNT_6ParamsE)
        .other          _ZN7cutlass13device_kernelINS_4gemm6kernel13GemmUniversalIN4cute5tupleIJiiiiEEENS1_10collective13CollectiveMmaINS1_35MainloopSm100TmaUmmaWarpSpecializedILi24ELi2ELi4ENS5_IJNS4_1CILi2EEENSA_ILi1EEESC_EEEEENS5_IJNSA_ILi128EEENSA_ILi16EEENSA_ILi64EEEEEENS_6half_tENS5_IJlSC_lEEESJ_SK_NS4_8TiledMMAINS4_8MMA_AtomIJNS4_26SM100_MMA_F16BF16_2x1SM_SSISJ_SJ_fLi128ELi16ELNS4_4UMMA5MajorE0ELSP_0ELNSO_7ScaleInE0ELSQ_0EEEEEENS4_6LayoutINS5_IJSC_SC_SC_EEENS5_IJNSA_ILi0EEESV_SV_EEEEENS5_IJNS4_10UnderscoreESY_SY_EEEEENS4_18SM100_TMA_2SM_LOADENS4_14ComposedLayoutINS4_7SwizzleILi3ELi4ELi3EEENS4_18smem_ptr_flag_bitsILi16EEENST_INS5_IJNSA_ILi8EEESH_EEENS5_IJSH_SC_EEEEEEEvNS4_8identityES11_S1B_vS1C_EENS_8epilogue10collective18CollectiveEpilogueINS1E_23Sm100TmaWarpSpecializedILi2ELi1ELi8ELb1ELb0EEEJNS5_IJSH_SG_SH_EEENS5_IJNST_ISH_SC_EENST_ISG_SC_EEEEESJ_SK_SJ_SK_NS1E_6fusion15FusionCallbacksIS1I_NS1N_17LinearCombinationISJ_fSJ_fLNS_15FloatRoundStyleE2EEES1J_S1M_JEEENS4_5SM1004TMEM4LOAD25SM100_TMEM_LOAD_32dp32b8xENS4_13SM90_TMA_LOADENS12_INS13_ILi1ELi4ELi3EEES16_NST_INS5_IJS17_SG_EEENS5_IJSG_SC_EEEEEEENS4_39AutoVectorizingCopyWithAssumedAlignmentILi128EEENS4_14SM90_TMA_STOREES22_S24_S24_EEEvvEEEEvNT_6ParamsE,@"STO_CUDA_ENTRY STV_DEFAULT"
_ZN7cutlass13device_kernelINS_4gemm6kernel13GemmUniversalIN4cute5tupleIJiiiiEEENS1_10collective13CollectiveMmaINS1_35MainloopSm100TmaUmmaWarpSpecializedILi24ELi2ELi4ENS5_IJNS4_1CILi2EEENSA_ILi1EEESC_EEEEENS5_IJNSA_ILi128EEENSA_ILi16EEENSA_ILi64EEEEEENS_6half_tENS5_IJlSC_lEEESJ_SK_NS4_8TiledMMAINS4_8MMA_AtomIJNS4_26SM100_MMA_F16BF16_2x1SM_SSISJ_SJ_fLi128ELi16ELNS4_4UMMA5MajorE0ELSP_0ELNSO_7ScaleInE0ELSQ_0EEEEEENS4_6LayoutINS5_IJSC_SC_SC_EEENS5_IJNSA_ILi0EEESV_SV_EEEEENS5_IJNS4_10UnderscoreESY_SY_EEEEENS4_18SM100_TMA_2SM_LOADENS4_14ComposedLayoutINS4_7SwizzleILi3ELi4ELi3EEENS4_18smem_ptr_flag_bitsILi16EEENST_INS5_IJNSA_ILi8EEESH_EEENS5_IJSH_SC_EEEEEEEvNS4_8identityES11_S1B_vS1C_EENS_8epilogue10collective18CollectiveEpilogueINS1E_23Sm100TmaWarpSpecializedILi2ELi1ELi8ELb1ELb0EEEJNS5_IJSH_SG_SH_EEENS5_IJNST_ISH_SC_EENST_ISG_SC_EEEEESJ_SK_SJ_SK_NS1E_6fusion15FusionCallbacksIS1I_NS1N_17LinearCombinationISJ_fSJ_fLNS_15FloatRoundStyleE2EEES1J_S1M_JEEENS4_5SM1004TMEM4LOAD25SM100_TMEM_LOAD_32dp32b8xENS4_13SM90_TMA_LOADENS12_INS13_ILi1ELi4ELi3EEES16_NST_INS5_IJS17_SG_EEENS5_IJSG_SC_EEEEEEENS4_39AutoVectorizingCopyWithAssumedAlignmentILi128EEENS4_14SM90_TMA_STOREES22_S24_S24_EEEvvEEEEvNT_6ParamsE:
[----:B------:R-:W1:Y:S01]  /*0000*/  LDC R1, c[0x0][0x37c] ;  /* 0x0000df00ff017b82 */ /* 0x000e620000000800 */
[----:B------:R-:W2:Y:S01]  /*0010*/  S2R R61, SR_TID.X ;  /* 0x00000000003d7919 */ /* 0x000ea20000002100 */
[----:B------:R-:W3:Y:S06]  /*0020*/  LDCU.64 UR6, c[0x0][0x890] ;  /* 0x00011200ff0677ac */ /* 0x000eec0008000a00 */
[----:B------:R-:W4:Y:S01]  /*0030*/  S2UR UR37, SR_CgaCtaId ;  /* 0x00000000002579c3 */ /* 0x000f220000008800 */
[----:B------:R-:W-:Y:S02]  /*0040*/  PRMT R49, RZ, 0x7610, R49 ;  /* 0x00007610ff317816 */ /* 0x000fe40000000031 */
[----:B------:R-:W-:Y:S01]  /*0050*/  ELECT P1, URZ, PT ;  /* 0x0000000000ff782f */ /* 0x000fe20003820000 */
[----:B------:R-:W1:Y:S01]  /*0060*/  LDCU.64 UR40, c[0x0][0x358] ;  /* 0x00006b00ff2877ac */ /* 0x000e620008000a00 */
[----:B---3--:R-:W-:-:S04]  /*0070*/  UISETP.NE.U32.AND UP0, UPT, UR6, URZ, UPT ;  /* 0x000000ff0600728c */ /* 0x008fc8000bf05070 */
[----:B------:R-:W-:Y:S02]  /*0080*/  UISETP.NE.AND.EX UP0, UPT, UR7, URZ, UPT, UP0 ;  /* 0x000000ff0700728c */ /* 0x000fe4000bf05300 */
[----:B----4-:R-:W-:Y:S02]  /*0090*/  ULOP3.LUT UR5, UR37, 0x1, URZ, 0xc0, !UPT ;  /* 0x0000000125057892 */ /* 0x010fe4000f8ec0ff */
[----:B------:R-:W-:Y:S01]  /*00a0*/  ULOP3.LUT UR4, UR37, 0x1, URZ, 0x3c, !UPT ;  /* 0x0000000125047892 */ /* 0x000fe2000f8e3cff */
[----:B--2---:R-:W-:-:S05]  /*00b0*/  SHF.R.U32.HI R53, RZ, 0x5, R61 ;  /* 0x00000005ff357819 */ /* 0x004fca000001163d */
[----:B------:R-:W2:Y:S02]  /*00c0*/  SHFL.IDX PT, R0, R53, RZ, 0x1f ;  /* 0x00001fff35007589 */ /* 0x000ea400000e0000 */
[----:B--2---:R-:W-:Y:S01]  /*00d0*/  R2UR UR10, R0 ;  /* 0x00000000000a72ca */ /* 0x004fe200000e0000 */
[----:B-1----:R-:W-:-:S14]  /*00e0*/  BRA.U UP0, `(.L_x_0) ;  /* 0x00000001002c7547 */ /* 0x002fdc000b800000 */
[----:B------:R-:W1:Y:S02]  /*00f0*/  LDCU.64 UR8, c[0x0][0x888] ;  /* 0x00011100ff0877ac */ /* 0x000e640008000a00 */
[----:B-1----:R-:W-:-:S04]  /*0100*/  UISETP.NE.U32.AND UP0, UPT, UR8, URZ, UPT ;  /* 0x000000ff0800728c */ /* 0x002fc8000bf05070 */
[----:B------:R-:W-:-:S09]  /*0110*/  UISETP.NE.AND.EX UP0, UPT, UR9, URZ, UPT, UP0 ;  /* 0x000000ff0900728c */ /* 0x000fd2000bf05300 */
[----:B------:R-:W-:Y:S05]  /*0120*/  BRA.U !UP0, `(.L_x_1) ;  /* 0x0000000108107547 */ /* 0x000fea000b800000 */
[----:B------:R-:W1:Y:S02]  /*0130*/  LDC.64 R30, c[0x0][0x888] ;  /* 0x00022200ff1e7b82 */ /* 0x000e640000000a00 */
[----:B-1----:R1:W5:Y:S01]  /*0140*/  LDG.E R30, desc[UR40][R30.64] ;  /* 0x000000281e1e7981 */ /* 0x002362000c1e1900 */
[----:B------:R-:W-:Y:S01]  /*0150*/  HFMA2 R49, -RZ, RZ, 0, 5.9604644775390625e-08 ;  /* 0x00000001ff317431 */ /* 0x000fe200000001ff */
[----:B------:R-:W-:Y:S05]  /*0160*/  BRA `(.L_x_0) ;  /* 0x00000000000c7947 */ /* 0x000fea0003800000 */
.L_x_1:
[----:B------:R-:W1:Y:S01]  /*0170*/  LDCU UR8, c[0x0][0x880] ;  /* 0x00011000ff0877ac */ /* 0x000e620008000800 */
[----:B------:R-:W-:Y:S01]  /*0180*/  HFMA2 R49, -RZ, RZ, 0, 5.9604644775390625e-08 ;  /* 0x00000001ff317431 */ /* 0x000fe200000001ff */
[----:B-1----:R-:W-:-:S07]  /*0190*/  MOV R30, UR8 ;  /* 0x00000008001e7c02 */ /* 0x002fce0008000f00 */
.L_x_0:
[----:B------:R-:W2:Y:S02]  /*01a0*/  LDCU.64 UR8, c[0x0][0x8b0] ;  /* 0x00011600ff0877ac */ /* 0x000ea40008000a00 */
[----:B--2---:R-:W-:-:S04]  /*01b0*/  UISETP.NE.U32.AND UP0, UPT, UR8, URZ, UPT ;  /* 0x000000ff0800728c */ /* 0x004fc8000bf05070 */
[----:B------:R-:W-:-:S09]  /*01c0*/  UISETP.NE.AND.EX UP0, UPT, UR9, URZ, UPT, UP0 ;  /* 0x000000ff0900728c */ /* 0x000fd2000bf05300 */
[----:B------:R-:W-:Y:S05]  /*01d0*/  BRA.U UP0, `(.L_x_2) ;  /* 0x0000000100247547 */ /* 0x000fea000b800000 */
[----:B------:R-:W2:Y:S02]  /*01e0*/  LDCU.64 UR8, c[0x0][0x8a8] ;  /* 0x00011500ff0877ac */ /* 0x000ea40008000a00 */
[----:B--2---:R-:W-:-:S04]  /*01f0*/  UISETP.NE.U32.AND UP0, UPT, UR8, URZ, UPT ;  /* 0x000000ff0800728c */ /* 0x004fc8000bf05070 */
[----:B------:R-:W-:-:S09]  /*0200*/  UISETP.NE.AND.EX UP0, UPT, UR9, URZ, UPT, UP0 ;  /* 0x000000ff0900728c */ /* 0x000fd2000bf05300 */
[----:B------:R-:W-:Y:S05]  /*0210*/  BRA.U !UP0, `(.L_x_3) ;  /* 0x00000001080c7547 */ /* 0x000fea000b800000 */
[----:B------:R-:W2:Y:S02]  /*0220*/  LDC.64 R2, c[0x0][0x8a8] ;  /* 0x00022a00ff027b82 */ /* 0x000ea40000000a00 */
[----:B--2---:R2:W5:Y:S01]  /*0230*/  LDG.E R29, desc[UR40][R2.64] ;  /* 0x00000028021d7981 */ /* 0x004562000c1e1900 */
[----:B------:R-:W-:Y:S05]  /*0240*/  BRA `(.L_x_2) ;  /* 0x0000000000087947 */ /* 0x000fea0003800000 */
.L_x_3:
[----:B------:R-:W2:Y:S02]  /*0250*/  LDCU UR8, c[0x0][0x8a0] ;  /* 0x00011400ff0877ac */ /* 0x000ea40008000800 */
[----:B--2---:R-:W-:Y:S02]  /*0260*/  MOV R29, UR8 ;  /* 0x00000008001d7c02 */ /* 0x004fe40008000f00 */
.L_x_2:
[----:B------:R-:W-:Y:S01]  /*0270*/  IMAD.U32 R0, RZ, RZ, UR10 ;  /* 0x0000000aff007e24 */ /* 0x000fe2000f8e00ff */
[----:B------:R-:W-:Y:S04]  /*0280*/  BSSY.RECONVERGENT B0, `(.L_x_4) ;  /* 0x000000c000007945 */ /* 0x000fe80003800200 */
[C---:B------:R-:W-:Y:S02]  /*0290*/  ISETP.NE.OR P2, PT, R0.reuse, 0x1, !P1 ;  /* 0x000000010000780c */ /* 0x040fe40004f45670 */
[----:B------:R-:W-:-:S11]  /*02a0*/  ISETP.NE.OR P0, PT, R0, 0x3, !P1 ;  /* 0x000000030000780c */ /* 0x000fd60004f05670 */
[----:B------:R-:W-:Y:S05]  /*02b0*/  @P2 BRA `(.L_x_5) ;  /* 0x0000000000202947 */ /* 0x000fea0003800000 */
[----:B------:R-:W3:Y:S02]  /*02c0*/  LDCU.64 UR8, c[0x0][0x348] ;  /* 0x00006900ff0877ac */ /* 0x000ee40008000a00 */
[----:B---3--:R-:W-:Y:S02]  /*02d0*/  UIADD3 UR12, UP1, UPT, UR8, 0x80, URZ ;  /* 0x00000080080c7890 */ /* 0x008fe4000ff3e0ff */
[----:B------:R-:W-:Y:S02]  /*02e0*/  UIADD3 UR8, UP0, UPT, UR8, 0x180, URZ ;  /* 0x0000018008087890 */ /* 0x000fe4000ff1e0ff */
[----:B------:R-:W-:Y:S02]  /*02f0*/  UIADD3.X UR13, UPT, UPT, URZ, UR9, URZ, UP1, !UPT ;  /* 0x00000009ff0d7290 */ /* 0x000fe40008ffe4ff */
[----:B------:R-:W-:-:S07]  /*0300*/  UIADD3.X UR9, UPT, UPT, URZ, UR9, URZ, UP0, !UPT ;  /* 0x00000009ff097290 */ /* 0x000fce00087fe4ff */
[----:B------:R3:W-:Y:S02]  /*0310*/  UTMACCTL.PF [UR12] ;  /* 0x000000000c0079b9 */ /* 0x0007e40008040000 */
[----:B------:R3:W-:Y:S02]  /*0320*/  UTMACCTL.PF [UR8] ;  /* 0x00000000080079b9 */ /* 0x0007e40008040000 */
[----:B---3--:R-:W-:Y:S01]  /*0330*/  NOP ;  /* 0x0000000000007918 */ /* 0x008fe20000000000 */
.L_x_5:
[----:B------:R-:W-:Y:S05]  /*0340*/  BSYNC.RECONVERGENT B0 ;  /* 0x0000000000007941 */ /* 0x000fea0003800200 */
.L_x_4:
[----:B------:R-:W-:Y:S04]  /*0350*/  BSSY.RECONVERGENT B0, `(.L_x_6) ;  /* 0x000000a000007945 */ /* 0x000fe80003800200 */
        /* <DEDUP_REMOVED lines=9> */
.L_x_7:
[----:B------:R-:W-:Y:S05]  /*03f0*/  BSYNC.RECONVERGENT B0 ;  /* 0x0000000000007941 */ /* 0x000fea0003800200 */
.L_x_6:
[----:B------:R-:W3:Y:S01]  /*0400*/  LDCU.64 UR8, c[0x0][0x888] ;  /* 0x00011100ff0877ac */ /* 0x000ee20008000a00 */
[----:B------:R-:W-:Y:S02]  /*0410*/  UISETP.EQ.U32.AND UP1, UPT, UR6, URZ, UPT ;  /* 0x000000ff0600728c */ /* 0x000fe4000bf22070 */
[----:B------:R-:W-:Y:S02]  /*0420*/  UPLOP3.LUT UP5, UPT, UPT, UPT, UPT, 0x80, 0x8 ;  /* 0x000000000008789c */ /* 0x000fe40003faf070 */
[----:B---3--:R-:W-:-:S04]  /*0430*/  UISETP.NE.U32.AND UP0, UPT, UR8, URZ, UPT ;  /* 0x000000ff0800728c */ /* 0x008fc8000bf05070 */
[----:B------:R-:W-:-:S04]  /*0440*/  UISETP.NE.AND.EX UP0, UPT, UR9, URZ, UPT, UP0 ;  /* 0x000000ff0900728c */ /* 0x000fc8000bf05300 */
[----:B------:R-:W-:-:S04]  /*0450*/  UISETP.EQ.OR.EX UP2, UPT, UR7, URZ, !UP0, UP1 ;  /* 0x000000ff0700728c */ /* 0x000fc8000c742710 */
[----:B------:R-:W-:-:S05]  /*0460*/  UP2UR UR45, UPR, URZ, 0x4 ;  /* 0x00000004ff2d7883 */ /* 0x000fca0008000000 */
[----:B------:R-:W-:Y:S07]  /*0470*/  BRA.U !UP2, `(.L_x_8) ;  /* 0x000000010a207547 */ /* 0x000fee000b800000 */
[----:B------:R-:W-:Y:S01]  /*0480*/  UISETP.NE.U32.AND UP2, UPT, UR6, URZ, UPT ;  /* 0x000000ff0600728c */ /* 0x000fe2000bf45070 */
[----:B-----5:R-:W-:Y:S01]  /*0490*/  FSETP.NEU.AND P0, PT, R30, RZ, PT ;  /* 0x000000ff1e00720b */ /* 0x020fe20003f0d000 */
[----:B------:R-:W-:Y:S02]  /*04a0*/  USEL UR6, URZ, 0xffffffff, UP0 ;  /* 0xffffffffff067887 */ /* 0x000fe40008000000 */
[----:B------:R-:W-:-:S10]  /*04b0*/  UISETP.NE.AND.EX UP2, UPT, UR7, URZ, UPT, UP2 ;  /* 0x000000ff0700728c */ /* 0x000fd4000bf45320 */
[----:B------:R-:W-:Y:S01]  /*04c0*/  VOTEU.ANY UP1, P0 ;  /* 0x0000000000ff7886 */ /* 0x000fe20000020100 */
[----:B------:R-:W-:-:S04]  /*04d0*/  @!UP2 USEL UR6, URZ, 0xffffffff, UP1 ;  /* 0xffffffffff06a887 */ /* 0x000fc80008800000 */
[----:B------:R-:W-:-:S04]  /*04e0*/  ULOP3.LUT UR6, UR6, 0x1, URZ, 0xc0, !UPT ;  /* 0x0000000106067892 */ /* 0x000fc8000f8ec0ff */
[----:B------:R-:W-:-:S11]  /*04f0*/  UISETP.NE.U32.AND UP5, UPT, UR6, 0x1, UPT ;  /* 0x000000010600788c */ /* 0x000fd6000bfa5070 */
.L_x_8:
[----:B------:R-:W3:Y:S01]  /*0500*/  SHFL.IDX PT, R0, R53, RZ, 0x1f ;  /* 0x00001fff35007589 */ /* 0x000ee200000e0000 */
[----:B------:R-:W-:-:S04]  /*0510*/  UISETP.NE.AND UP1, UPT, UR10, 0x2, UPT ;  /* 0x000000020a00788c */ /* 0x000fc8000bf25270 */
[----:B------:R-:W-:Y:S02]  /*0520*/  UISETP.EQ.AND UP2, UPT, UR5, URZ, !UP1 ;  /* 0x000000ff0500728c */ /* 0x000fe4000cf42270 */
[----:B------:R-:W-:-:S04]  /*0530*/  USEL UR7, URZ, 0x1, UP1 ;  /* 0x00000001ff077887 */ /* 0x000fc80008800000 */
[----:B------:R-:W-:Y:S02]  /*0540*/  PLOP3.LUT P5, PT, P1, PT, UP2, 0x80, 0x8 ;  /* 0x000000000008781c */ /* 0x000fe40000faf028 */
[----:B---3--:R-:W-:-:S13]  /*0550*/  ISETP.NE.AND P0, PT, R0, RZ, PT ;  /* 0x000000ff0000720c */ /* 0x008fda0003f05270 */
[----:B------:R-:W-:Y:S05]  /*0560*/  @P0 BRA `(.L_x_9) ;  /* 0x0000000000f00947 */ /* 0x000fea0003800000 */
[----:B------:R-:W-:Y:S01]  /*0570*/  ELECT P0, URZ, PT ;  /* 0x0000000000ff782f */ /* 0x000fe20003800000 */
[----:B------:R-:W-:-:S12]  /*0580*/  BSSY.RECONVERGENT B0, `(.L_x_9) ;  /* 0x000003a000007945 */ /* 0x000fd80003800200 */
[----:B------:R-:W-:Y:S05]  /*0590*/  @!P0 BRA `(.L_x_10) ;  /* 0x0000000000e08947 */ /* 0x000fea0003800000 */
[----:B------:R-:W-:Y:S01]  /*05a0*/  UMOV UR8, 0x400 ;  /* 0x0000040000087882 */ /* 0x000fe20000000000 */
[----:B------:R-:W-:Y:S01]  /*05b0*/  UMOV UR6, 0x1 ;  /* 0x0000000100067882 */ /* 0x000fe20000000000 */
[----:B------:R-:W-:Y:S02]  /*05c0*/  ULEA UR8, UR37, UR8, 0x18 ;  /* 0x0000000825087291 */ /* 0x000fe4000f8ec0ff */
[----:B------:R-:W-:-:S04]  /*05d0*/  UIADD3 UR12, UPT, UPT, -UR6, 0x100000, URZ ;  /* 0x00100000060c7890 */ /* 0x000fc8000fffe1ff */
[----:B------:R-:W-:Y:S02]  /*05e0*/  USHF.L.U32 UR13, UR12, 0xb, URZ ;  /* 0x0000000b0c0d7899 */ /* 0x000fe400080006ff */
[----:B------:R-:W-:Y:S01]  /*05f0*/  USHF.L.U32 UR12, UR12, 0x1, URZ ;  /* 0x000000010c0c7899 */ /* 0x000fe200080006ff */
[----:B------:R-:W3:Y:S11]  /*0600*/  FENCE.VIEW.ASYNC.S ;  /* 0x00000000000073c6 */ /* 0x000ef60000000000 */
[----:B---3--:R3:W4:Y:S01]  /*0610*/  SYNCS.EXCH.64 URZ, [UR8], UR12 ;  /* 0x0000000c08ff75b2 */ /* 0x0087220008000100 */
[----:B------:R3:W1:Y:S01]  /*0620*/  SYNCS.EXCH.64 URZ, [UR8+0xc0], UR12 ;  /* 0x0000c00c08ff75b2 */ /* 0x0006620008000100 */
        /* <DEDUP_REMOVED lines=45> */
[----:B------:R3:W1:Y:S02]  /*0900*/  SYNCS.EXCH.64 URZ, [UR8+0x178], UR12 ;  /* 0x0001780c08ff75b2 */ /* 0x0006640008000100 */
[----:B---34-:R-:W-:Y:S01]  /*0910*/  NOP ;  /* 0x0000000000007918 */ /* 0x018fe20000000000 */
.L_x_10:
[----:B------:R-:W-:Y:S05]  /*0920*/  BSYNC.RECONVERGENT B0 ;  /* 0x0000000000007941 */ /* 0x000fea0003800200 */
.L_x_9:
[----:B------:R-:W3:Y:S01]  /*0930*/  SHFL.IDX PT, R0, R53, RZ, 0x1f ;  /* 0x00001fff35007589 */ /* 0x000ee200000e0000 */
[----:B------:R-:W-:Y:S01]  /*0940*/  NOP ;  /* 0x0000000000007918 */ /* 0x000fe20000000000 */
[----:B---3--:R-:W-:-:S13]  /*0950*/  ISETP.NE.AND P0, PT, R0, 0x1, PT ;  /* 0x000000010000780c */ /* 0x008fda0003f05270 */
[----:B------:R-:W-:Y:S05]  /*0960*/  @P0 BRA `(.L_x_11) ;  /* 0x0000000000440947 */ /* 0x000fea0003800000 */
[----:B------:R-:W-:Y:S01]  /*0970*/  UMOV UR9, 0x400 ;  /* 0x0000040000097882 */ /* 0x000fe20000000000 */
[----:B------:R-:W-:Y:S01]  /*0980*/  UMOV UR8, 0x20 ;  /* 0x0000002000087882 */ /* 0x000fe20000000000 */
[----:B------:R-:W-:Y:S01]  /*0990*/  UMOV UR6, 0x80 ;  /* 0x0000008000067882 */ /* 0x000fe20000000000 */
[----:B------:R-:W-:Y:S02]  /*09a0*/  ULEA UR9, UR37, UR9, 0x18 ;  /* 0x0000000925097291 */ /* 0x000fe4000f8ec0ff */
[----:B------:R-:W-:-:S04]  /*09b0*/  UIADD3 UR12, UPT, UPT, -UR8, 0x100000, URZ ;  /* 0x00100000080c7890 */ /* 0x000fc8000fffe1ff */
[----:B------:R-:W-:Y:S02]  /*09c0*/  USHF.L.U32 UR13, UR12, 0xb, URZ ;  /* 0x0000000b0c0d7899 */ /* 0x000fe400080006ff */
[----:B------:R-:W-:Y:S02]  /*09d0*/  USHF.L.U32 UR12, UR12, 0x1, URZ ;  /* 0x000000010c0c7899 */ /* 0x000fe400080006ff */
[----:B------:R-:W-:-:S04]  /*09e0*/  UIADD3 UR14, UPT, UPT, -UR6, 0x100000, URZ ;  /* 0x00100000060e7890 */ /* 0x000fc8000fffe1ff */
[----:B------:R-:W-:Y:S02]  /*09f0*/  USHF.L.U32 UR15, UR14, 0xb, URZ ;  /* 0x0000000b0e0f7899 */ /* 0x000fe400080006ff */
[----:B------:R-:W-:Y:S01]  /*0a00*/  USHF.L.U32 UR14, UR14, 0x1, URZ ;  /* 0x000000010e0e7899 */ /* 0x000fe200080006ff */
[----:B------:R-:W-:Y:S01]  /*0a10*/  ELECT P0, URZ, PT ;  /* 0x0000000000ff782f */ /* 0x000fe20003800000 */
[----:B------:R-:W3:Y:S02]  /*0a20*/  FENCE.VIEW.ASYNC.S ;  /* 0x00000000000073c6 */ /* 0x000ee40000000000 */
[----:B---3--:R3:W4:Y:S08]  /*0a30*/  SYNCS.EXCH.64 URZ, [UR9+0x180], UR12 ;  /* 0x0001800c09ff75b2 */ /* 0x0087300008000100 */
[----:B------:R3:W1:Y:S01]  /*0a40*/  SYNCS.EXCH.64 URZ, [UR9+0x190], UR14 ;  /* 0x0001900e09ff75b2 */ /* 0x0006620008000100 */
[----:B------:R3:W1:Y:S01]  /*0a50*/  SYNCS.EXCH.64 URZ, [UR9+0x188], UR12 ;  /* 0x0001880c09ff75b2 */ /* 0x0006620008000100 */
[----:B------:R3:W1:Y:S01]  /*0a60*/  SYNCS.EXCH.64 URZ, [UR9+0x198], UR14 ;  /* 0x0001980e09ff75b2 */ /* 0x0006620008000100 */
[----:B------:R-:W-:Y:S01]  /*0a70*/  NOP ;  /* 0x0000000000007918 */ /* 0x000fe20000000000 */
.L_x_11:
[----:B------:R-:W2:Y:S01]  /*0a80*/  SHFL.IDX PT, R0, R53, RZ, 0x1f ;  /* 0x00001fff35007589 */ /* 0x000ea200000e0000 */
[----:B------:R-:W-:Y:S01]  /*0a90*/  NOP ;  /* 0x0000000000007918 */ /* 0x000fe20000000000 */
[----:B--2---:R-:W-:-:S13]  /*0aa0*/  ISETP.NE.AND P0, PT, R0, 0x3, PT ;  /* 0x000000030000780c */ /* 0x004fda0003f05270 */
[----:B------:R-:W-:Y:S05]  /*0ab0*/  @P0 BRA `(.L_x_12) ;  /* 0x00000000002c0947 */ /* 0x000fea0003800000 */
[----:B------:R-:W-:Y:S01]  /*0ac0*/  UMOV UR8, 0x400 ;  /* 0x0000040000087882 */ /* 0x000fe20000000000 */
[----:B------:R-:W-:Y:S01]  /*0ad0*/  UMOV UR6, 0x20 ;  /* 0x0000002000067882 */ /* 0x000fe20000000000 */
[----:B------:R-:W-:Y:S02]  /*0ae0*/  ULEA UR8, UR37, UR8, 0x18 ;  /* 0x0000000825087291 */ /* 0x000fe4000f8ec0ff */
[----:B---3--:R-:W-:-:S04]  /*0af0*/  UIADD3 UR12, UPT, UPT, -UR6, 0x100000, URZ ;  /* 0x00100000060c7890 */ /* 0x008fc8000fffe1ff */
[----:B------:R-:W-:Y:S02]  /*0b00*/  USHF.L.U32 UR13, UR12, 0xb, URZ ;  /* 0x0000000b0c0d7899 */ /* 0x000fe400080006ff */
[----:B------:R-:W-:Y:S01]  /*0b10*/  USHF.L.U32 UR12, UR12, 0x1, URZ ;  /* 0x000000010c0c7899 */ /* 0x000fe200080006ff */
[----:B------:R-:W-:Y:S01]  /*0b20*/  ELECT P0, URZ, PT ;  /* 0x0000000000ff782f */ /* 0x000fe20003800000 */
[----:B------:R-:W2:Y:S10]  /*0b30*/  FENCE.VIEW.ASYNC.S ;  /* 0x00000000000073c6 */ /* 0x000eb40000000000 */
[----:B--2---:R2:W3:Y:S01]  /*0b40*/  SYNCS.EXCH.64 URZ, [UR8+0x1a0], UR12 ;  /* 0x0001a00c08ff75b2 */ /* 0x0044e20008000100 */
[----:B------:R2:W1:Y:S01]  /*0b50*/  SYNCS.EXCH.64 URZ, [UR8+0x1a8], UR12 ;  /* 0x0001a80c08ff75b2 */ /* 0x0004620008000100 */
[----:B------:R-:W-:Y:S01]  /*0b60*/  NOP ;  /* 0x0000000000007918 */ /* 0x000fe20000000000 */
.L_x_12:
[----:B------:R-:W4:Y:S01]  /*0b70*/  SHFL.IDX PT, R0, R53, RZ, 0x1f ;  /* 0x00001fff35007589 */ /* 0x000f2200000e0000 */
[----:B------:R-:W-:Y:S01]  /*0b80*/  NOP ;  /* 0x0000000000007918 */ /* 0x000fe20000000000 */
[----:B----4-:R-:W-:-:S13]  /*0b90*/  ISETP.NE.AND P0, PT, R0, 0x4, PT ;  /* 0x000000040000780c */ /* 0x010fda0003f05270 */
[----:B------:R-:W-:Y:S05]  /*0ba0*/  @P0 BRA `(.L_x_13) ;  /* 0x0000000000480947 */ /* 0x000fea0003800000 */
[----:B---3--:R-:W-:Y:S01]  /*0bb0*/  UMOV UR9, 0x1e0 ;  /* 0x000001e000097882 */ /* 0x008fe20000000000 */
[----:B--2---:R-:W-:Y:S01]  /*0bc0*/  UMOV UR8, 0x400 ;  /* 0x0000040000087882 */ /* 0x004fe20000000000 */
[----:B------:R-:W-:Y:S01]  /*0bd0*/  USEL UR9, UR9, 0x1a0, UP5 ;  /* 0x000001a009097887 */ /* 0x000fe2000a800000 */
        /* <DEDUP_REMOVED lines=9> */
[----:B------:R-:W2:Y:S02]  /*0c70*/  FENCE.VIEW.ASYNC.S ;  /* 0x00000000000073c6 */ /* 0x000ea40000000000 */
[----:B--2---:R4:W2:Y:S08]  /*0c80*/  SYNCS.EXCH.64 URZ, [UR8+0x1b0], UR12 ;  /* 0x0001b00c08ff75b2 */ /* 0x0048b00008000100 */
[----:B------:R4:W3:Y:S01]  /*0c90*/  SYNCS.EXCH.64 URZ, [UR8+0x1c0], UR14 ;  /* 0x0001c00e08ff75b2 */ /* 0x0008e20008000100 */
[----:B------:R4:W1:Y:S01]  /*0ca0*/  SYNCS.EXCH.64 URZ, [UR8+0x1b8], UR12 ;  /* 0x0001b80c08ff75b2 */ /* 0x0008620008000100 */
[----:B------:R4:W1:Y:S02]  /*0cb0*/  SYNCS.EXCH.64 URZ, [UR8+0x1c8], UR14 ;  /* 0x0001c80e08ff75b2 */ /* 0x0008640008000100 */
[----:B----4-:R-:W-:Y:S01]  /*0cc0*/  NOP ;  /* 0x0000000000007918 */ /* 0x010fe20000000000 */
.L_x_13:
[----:B------:R-:W4:Y:S01]  /*0cd0*/  SHFL.IDX PT, R0, R53, RZ, 0x1f ;  /* 0x00001fff35007589 */ /* 0x000f2200000e0000 */
[----:B------:R-:W-:Y:S01]  /*0ce0*/  NOP ;  /* 0x0000000000007918 */ /* 0x000fe20000000000 */
[----:B----4-:R-:W-:-:S13]  /*0cf0*/  ISETP.NE.AND P0, PT, R0, 0x5, PT ;  /* 0x000000050000780c */ /* 0x010fda0003f05270 */
[----:B------:R-:W-:Y:S05]  /*0d00*/  @P0 BRA `(.L_x_14) ;  /* 0x0000000000540947 */ /* 0x000fea0003800000 */
[----:B---3--:R-:W-:Y:S01]  /*0d10*/  UMOV UR9, 0x400 ;  /* 0x0000040000097882 */ /* 0x008fe20000000000 */
[----:B--2---:R-:W-:Y:S01]  /*0d20*/  UMOV UR8, 0x1 ;  /* 0x0000000100087882 */ /* 0x004fe20000000000 */
        /* <DEDUP_REMOVED lines=13> */
[----:B------:R4:W1:Y:S01]  /*0e00*/  SYNCS.EXCH.64 URZ, [UR9+0x1f8], UR14 ;  /* 0x0001f80e09ff75b2 */ /* 0x0008620008000100 */
[----:B------:R4:W1:Y:S01]  /*0e10*/  SYNCS.EXCH.64 URZ, [UR9+0x1e0], UR12 ;  /* 0x0001e00c09ff75b2 */ /* 0x0008620008000100 */
[----:B------:R4:W1:Y:S01]  /*0e20*/  SYNCS.EXCH.64 URZ, [UR9+0x200], UR14 ;  /* 0x0002000e09ff75b2 */ /* 0x0008620008000100 */
[----:B------:R4:W1:Y:S01]  /*0e30*/  SYNCS.EXCH.64 URZ, [UR9+0x1e8], UR12 ;  /* 0x0001e80c09ff75b2 */ /* 0x0008620008000100 */
[----:B------:R4:W1:Y:S02]  /*0e40*/  SYNCS.EXCH.64 URZ, [UR9+0x208], UR14 ;  /* 0x0002080e09ff75b2 */ /* 0x0008640008000100 */
[----:B----4-:R-:W-:Y:S01]  /*0e50*/  NOP ;  /* 0x0000000000007918 */ /* 0x010fe20000000000 */
.L_x_14:
[----:B------:R-:W4:Y:S01]  /*0e60*/  SHFL.IDX PT, R0, R53, RZ, 0x1f ;  /* 0x00001fff35007589 */ /* 0x000f2200000e0000 */
[----:B------:R-:W-:Y:S01]  /*0e70*/  ISETP.NE.OR P1, PT, RZ, UR10, !P1 ;  /* 0x0000000aff007c0c */ /* 0x000fe2000cf25670 */
[----:B------:R-:W-:Y:S01]  /*0e80*/  NOP ;  /* 0x0000000000007918 */ /* 0x000fe20000000000 */
[----:B----4-:R-:W-:-:S13]  /*0e90*/  ISETP.NE.AND P0, PT, R0, 0x3, PT ;  /* 0x000000030000780c */ /* 0x010fda0003f05270 */
[----:B------:R-:W-:Y:S05]  /*0ea0*/  @P0 BRA `(.L_x_15) ;  /* 0x0000000000340947 */ /* 0x000fea0003800000 */
[----:B--2---:R-:W-:Y:S01]  /*0eb0*/  UMOV UR8, 0x400 ;  /* 0x0000040000087882 */ /* 0x004fe20000000000 */
[----:B------:R-:W-:Y:S01]  /*0ec0*/  UMOV UR6, 0x20 ;  /* 0x0000002000067882 */ /* 0x000fe20000000000 */
[----:B------:R-:W-:Y:S02]  /*0ed0*/  ULEA UR8, UR37, UR8, 0x18 ;  /* 0x0000000825087291 */ /* 0x000fe4000f8ec0ff */
[----:B---3--:R-:W-:-:S04]  /*0ee0*/  UIADD3 UR12, UPT, UPT, -UR6, 0x100000, URZ ;  /* 0x00100000060c7890 */ /* 0x008fc8000fffe1ff */
[----:B------:R-:W-:Y:S02]  /*0ef0*/  USHF.L.U32 UR13, UR12, 0xb, URZ ;  /* 0x0000000b0c0d7899 */ /* 0x000fe400080006ff */
[----:B------:R-:W-:Y:S01]  /*0f00*/  USHF.L.U32 UR12, UR12, 0x1, URZ ;  /* 0x000000010c0c7899 */ /* 0x000fe200080006ff */
[----:B------:R-:W-:Y:S01]  /*0f10*/  ELECT P0, URZ, PT ;  /* 0x0000000000ff782f */ /* 0x000fe20003800000 */
[----:B------:R-:W2:Y:S10]  /*0f20*/  FENCE.VIEW.ASYNC.S ;  /* 0x00000000000073c6 */ /* 0x000eb40000000000 */
[----:B--2---:R4:W2:Y:S01]  /*0f30*/  SYNCS.EXCH.64 URZ, [UR8+0x210], UR12 ;  /* 0x0002100c08ff75b2 */ /* 0x0048a20008000100 */
[----:B------:R4:W3:Y:S01]  /*0f40*/  SYNCS.EXCH.64 URZ, [UR8+0x220], UR12 ;  /* 0x0002200c08ff75b2 */ /* 0x0008e20008000100 */
[----:B------:R4:W1:Y:S01]  /*0f50*/  SYNCS.EXCH.64 URZ, [UR8+0x218], UR12 ;  /* 0x0002180c08ff75b2 */ /* 0x0008620008000100 */
[----:B------:R4:W1:Y:S02]  /*0f60*/  SYNCS.EXCH.64 URZ, [UR8+0x228], UR12 ;  /* 0x0002280c08ff75b2 */ /* 0x0008640008000100 */
[----:B----4-:R-:W-:Y:S01]  /*0f70*/  NOP ;  /* 0x0000000000007918 */ /* 0x010fe20000000000 */
.L_x_15:
[----:B------:R-:W-:Y:S01]  /*0f80*/  VOTEU.ALL UP1, P1 ;  /* 0x0000000000ff7886 */ /* 0x000fe20000820000 */
[----:B--2---:R-:W2:Y:S01]  /*0f90*/  LDCU UR8, c[0x0][0x36c] ;  /* 0x00006d80ff0877ac */ /* 0x004ea20008000800 */
[----:B------:R-:W-:Y:S01]  /*0fa0*/  NOP ;  /* 0x0000000000007918 */ /* 0x000fe20000000000 */
[----:B------:R-:W-:Y:S01]  /*0fb0*/  LOP3.LUT R10, R61, 0x1f, RZ, 0xc0, !PT ;  /* 0x0000001f3d0a7812 */ /* 0x000fe200078ec0ff */
[----:B---3--:R-:W-:Y:S01]  /*0fc0*/  UMOV UR12, 0x20 ;  /* 0x00000020000c7882 */ /* 0x008fe20000000000 */
[----:B------:R-:W-:Y:S01]  /*0fd0*/  @!UP1 UMOV UR6, 0x400 ;  /* 0x0000040000069882 */ /* 0x000fe20000000000 */
[----:B------:R-:W-:-:S04]  /*0fe0*/  @!UP1 UIADD3 UR12, UPT, UPT, -UR12, 0x100000, URZ ;  /* 0x001000000c0c9890 */ /* 0x000fc8000fffe1ff */
[----:B------:R-:W-:Y:S02]  /*0ff0*/  @!UP1 USHF.L.U32 UR13, UR12, 0xb, URZ ;  /* 0x0000000b0c0d9899 */ /* 0x000fe400080006ff */
[----:B------:R-:W-:Y:S02]  /*1000*/  @!UP1 USHF.L.U32 UR12, UR12, 0x1, URZ ;  /* 0x000000010c0c9899 */ /* 0x000fe400080006ff */
[----:B------:R-:W-:Y:S01]  /*1010*/  @!UP1 ULEA UR6, UR37, UR6, 0x18 ;  /* 0x0000000625069291 */ /* 0x000fe2000f8ec0ff */
[----:B------:R-:W-:Y:S01]  /*1020*/  VOTEU.ALL UP1, P1 ;  /* 0x0000000000ff7886 */ /* 0x000fe20000820000 */
[----:B------:R-:W-:Y:S01]  /*1030*/  UISETP.NE.AND UP4, UPT, UR10, URZ, UPT ;  /* 0x000000ff0a00728c */ /* 0x000fe2000bf85270 */
[----:B------:R-:W3:Y:S09]  /*1040*/  FENCE.VIEW.ASYNC.S ;  /* 0x00000000000073c6 */ /* 0x000ef20000000000 */
[----:B---3--:R3:W4:Y:S01]  /*1050*/  @!UP1 SYNCS.EXCH.64 URZ, [UR6+0x230], UR12 ;  /* 0x0002300c06ff95b2 */ /* 0x0087220008000100 */
[----:B--2---:R-:W-:-:S09]  /*1060*/  UISETP.EQ.U32.AND UP1, UPT, UR8, 0x1, UPT ;  /* 0x000000010800788c */ /* 0x004fd2000bf22070 */
[----:B------:R-:W-:Y:S05]  /*1070*/  BRA.U !UP1, `(.L_x_16) ;  /* 0x0000000109087547 */ /* 0x000fea000b800000 */
[----:B-1--4-:R-:W-:Y:S01]  /*1080*/  UCGABAR_ARV ;  /* 0x00000000000079c7 */ /* 0x012fe20008000000 */
[----:B------:R-:W-:Y:S05]  /*1090*/  BRA `(.L_x_17) ;  /* 0x0000000000047947 */ /* 0x000fea0003800000 */
.L_x_16:
[----:B-1--4-:R-:W-:Y:S01]  /*10a0*/  NOP ;  /* 0x0000000000007918 */ /* 0x012fe20000000000 */
.L_x_17:
[----:B------:R-:W1:Y:S01]  /*10b0*/  S2R R48, SR_CTAID.Y ;  /* 0x0000000000307919 */ /* 0x000e620000002600 */
[----:B------:R-:W-:-:S05]  /*10c0*/  CS2R.32 R47, SR_CgaSize ;  /* 0x00000000002f7805 */ /* 0x000fca0000008a00 */
[----:B------:R-:W-:-:S05]  /*10d0*/  IMAD R47, R47, -0xa0, RZ ;  /* 0xffffff602f2f7824 */ /* 0x000fca00078e02ff */
[----:B---3--:R-:W-:-:S14]  /*10e0*/  R2UR UR6, R47 ;  /* 0x000000002f0672ca */ /* 0x008fdc00000e0000 */
[----:B------:R-:W2:Y:S01]  /*10f0*/  LDCU UR6, c[0x0][UR6+0x2b4] ;  /* 0x00005680060677ac */ /* 0x000ea20008000800 */
[----:B------:R-:W-:-:S05]  /*1100*/  CS2R.32 R0, SR_CgaSize ;  /* 0x0000000000007805 */ /* 0x000fca0000008a00 */
[----:B------:R-:W-:-:S06]  /*1110*/  IMAD R0, R0, -0xa0, RZ ;  /* 0xffffff6000007824 */ /* 0x000fcc00078e02ff */
[----:B------:R-:W3:Y:S01]  /*1120*/  LDC R0, c[0x0][R0+0x2a4] ;  /* 0x0000a90000007b82 */ /* 0x000ee20000000800 */
[----:B------:R-:W-:Y:S01]  /*1130*/  PRMT R8, RZ, 0x7610, R8 ;  /* 0x00007610ff087816 */ /* 0x000fe20000000008 */
[----:B------:R-:W4:Y:S01]  /*1140*/  S2R R9, SR_CTAID.X ;  /* 0x0000000000097919 */ /* 0x000f220000002500 */
[----:B------:R-:W-:-:S05]  /*1150*/  CS2R.32 R47, SR_CgaSize ;  /* 0x00000000002f7805 */ /* 0x000fca0000008a00 */
[----:B------:R-:W-:-:S05]  /*1160*/  IMAD R47, R47, -0xa0, RZ ;  /* 0xffffff602f2f7824 */ /* 0x000fca00078e02ff */
[----:B------:R-:W-:-:S14]  /*1170*/  R2UR UR8, R47 ;  /* 0x000000002f0872ca */ /* 0x000fdc00000e0000 */
[----:B------:R-:W3:Y:S01]  /*1180*/  LDCU UR8, c[0x0][UR8+0x2b0] ;  /* 0x00005600080877ac */ /* 0x000ee20008000800 */
[----:B------:R-:W-:Y:S01]  /*1190*/  UISETP.NE.AND UP2, UPT, UR10, 0x2, UPT ;  /* 0x000000020a00788c */ /* 0x000fe2000bf45270 */
[----:B------:R-:W2:Y:S01]  /*11a0*/  LDC R11, c[0x0][0xb24] ;  /* 0x0002c900ff0b7b82 */ /* 0x000ea20000000800 */
[----:B------:R-:W-:-:S05]  /*11b0*/  CS2R.32 R2, SR_CgaSize ;  /* 0x0000000000027805 */ /* 0x000fca0000008a00 */
[----:B------:R-:W-:-:S06]  /*11c0*/  IMAD R2, R2, -0xa0, RZ ;  /* 0xffffff6002027824 */ /* 0x000fcc00078e02ff */
[----:B------:R-:W3:Y:S08]  /*11d0*/  LDC R2, c[0x0][R2+0x2a0] ;  /* 0x0000a80002027b82 */ /* 0x000ef00000000800 */
[----:B------:R-:W3:Y:S01]  /*11e0*/  LDC R22, c[0x0][0xb24] ;  /* 0x0002c900ff167b82 */ /* 0x000ee20000000800 */
[----:B-1----:R-:W-:-:S07]  /*11f0*/  I2FP.F32.U32 R31, R48 ;  /* 0x00000030001f7245 */ /* 0x002fce0000201000 */
[----:B------:R-:W1:Y:S01]  /*1200*/  S2UR UR36, SR_CTAID.Z ;  /* 0x00000000002479c3 */ /* 0x000e620000002700 */
[----:B--2---:R-:W-:Y:S01]  /*1210*/  ISETP.GE.AND P0, PT, R11, 0x1, PT ;  /* 0x000000010b00780c */ /* 0x004fe20003f06270 */
[----:B----4-:R-:W-:Y:S01]  /*1220*/  IMAD.MOV.U32 R47, RZ, RZ, R9 ;  /* 0x000000ffff2f7224 */ /* 0x010fe200078e0009 */
[----:B------:R-:W-:Y:S01]  /*1230*/  I2FP.F32.U32 R46, R9 ;  /* 0x00000009002e7245 */ /* 0x000fe20000201000 */
[----:B------:R-:W-:Y:S01]  /*1240*/  FMUL R31, R31, UR6 ;  /* 0x000000061f1f7c20 */ /* 0x000fe20008400000 */
[----:B------:R-:W2:Y:S03]  /*1250*/  LDCU UR6, c[0x0][0xb30] ;  /* 0x00016600ff0677ac */ /* 0x000ea60008000800 */
[----:B---3--:R-:W-:Y:S02]  /*1260*/  FMUL R46, R46, UR8 ;  /* 0x000000082e2e7c20 */ /* 0x008fe40008400000 */
[----:B------:R-:W3:Y:S08]  /*1270*/  F2I.U32.TRUNC.NTZ R31, R31 ;  /* 0x0000001f001f7305 */ /* 0x000ef0000020f000 */
[----:B------:R-:W4:Y:S01]  /*1280*/  F2I.U32.TRUNC.NTZ R46, R46 ;  /* 0x0000002e002e7305 */ /* 0x000f22000020f000 */
[----:B--2---:R-:W-:Y:S01]  /*1290*/  UISETP.NE.AND UP3, UPT, UR6, 0x1, UPT ;  /* 0x000000010600788c */ /* 0x004fe2000bf65270 */
[----:B---3--:R-:W-:-:S05]  /*12a0*/  IADD3 R31, PT, PT, -R31, RZ, RZ ;  /* 0x000000ff1f1f7210 */ /* 0x008fca0007ffe1ff */
[----:B------:R-:W-:Y:S01]  /*12b0*/  IMAD R31, R0, R31, R48 ;  /* 0x0000001f001f7224 */ /* 0x000fe200078e0230 */
[----:B------:R-:W-:Y:S01]  /*12c0*/  PRMT R0, RZ, 0x7610, R0 ;  /* 0x00007610ff007816 */ /* 0x000fe20000000000 */
[----:B----4-:R-:W-:-:S04]  /*12d0*/  IMAD.MOV R46, RZ, RZ, -R46 ;  /* 0x000000ffff2e7224 */ /* 0x010fc800078e0a2e */
[----:B------:R-:W-:Y:S01]  /*12e0*/  IMAD R46, R2, R46, R9 ;  /* 0x0000002e022e7224 */ /* 0x000fe200078e0209 */
[----:B-1----:R-:W-:Y:S06]  /*12f0*/  BRA.U UP4, `(.L_x_18) ;  /* 0x0000000104247547 */ /* 0x002fec000b800000 */
[----:B------:R-:W-:Y:S01]  /*1300*/  ISETP.NE.AND P1, PT, R31, RZ, PT ;  /* 0x000000ff1f00720c */ /* 0x000fe20003f25270 */
[----:B------:R-:W-:Y:S01]  /*1310*/  IMAD.MOV.U32 R0, RZ, RZ, 0x3 ;  /* 0x00000003ff007424 */ /* 0x000fe200078e00ff */
[C---:B------:R-:W-:Y:S02]  /*1320*/  LOP3.LUT R2, R46.reuse, 0xfffffffe, RZ, 0xc0, !PT ;  /* 0xfffffffe2e027812 */ /* 0x040fe400078ec0ff */
[----:B------:R-:W-:Y:S02]  /*1330*/  ISETP.LT.U32.OR P1, PT, R46, 0x2, !P1 ;  /* 0x000000022e00780c */ /* 0x000fe40004f21470 */
[----:B------:R-:W-:Y:S02]  /*1340*/  SHF.L.U32 R0, R0, R2, RZ ;  /* 0x0000000200007219 */ /* 0x000fe400000006ff */
[----:B------:R-:W-:Y:S02]  /*1350*/  SEL R4, RZ, 0x1, !P1 ;  /* 0x00000001ff047807 */ /* 0x000fe40004800000 */
[----:B------:R-:W-:-:S05]  /*1360*/  SEL R3, RZ, 0x2, !P1 ;  /* 0x00000002ff037807 */ /* 0x000fca0004800000 */
[----:B------:R-:W-:-:S05]  /*1370*/  IMAD.IADD R3, R4, 0x1, R3 ;  /* 0x0000000104037824 */ /* 0x000fca00078e0203 */
[----:B------:R-:W-:Y:S02]  /*1380*/  PRMT R8, R3, 0x7610, R8 ;  /* 0x0000761003087816 */ /* 0x000fe40000000008 */
.L_x_18:
[----:B------:R-:W-:Y:S05]  /*1390*/  @!P0 BRA `(.L_x_19) ;  /* 0x0000000000b88947 */ /* 0x000fea0003800000 */
[----:B------:R-:W1:Y:S01]  /*13a0*/  LDC.64 R4, c[0x0][0xb18] ;  /* 0x0002c600ff047b82 */ /* 0x000e620000000a00 */
[----:B------:R-:W-:-:S07]  /*13b0*/  ISETP.NE.AND P0, PT, R11, 0x1, PT ;  /* 0x000000010b00780c */ /* 0x000fce0003f05270 */
[----:B------:R-:W2:Y:S08]  /*13c0*/  LDC R47, c[0x0][0xb0c] ;  /* 0x0002c300ff2f7b82 */ /* 0x000eb00000000800 */
[----:B------:R-:W3:Y:S08]  /*13d0*/  LDC R14, c[0x0][0x370] ;  /* 0x0000dc00ff0e7b82 */ /* 0x000ef00000000800 */
[----:B------:R-:W4:Y:S01]  /*13e0*/  LDC R13, c[0x0][0x374] ;  /* 0x0000dd00ff0d7b82 */ /* 0x000f220000000800 */
[----:B-1----:R-:W-:-:S07]  /*13f0*/  ISETP.NE.AND P1, PT, R4, 0x1, PT ;  /* 0x000000010400780c */ /* 0x002fce0003f25270 */
[----:B------:R-:W3:Y:S01]  /*1400*/  LDC.64 R6, c[0x0][0xb10] ;  /* 0x0002c400ff067b82 */ /* 0x000ee20000000a00 */
[----:B--2---:R-:W-:-:S07]  /*1410*/  ISETP.NE.AND P2, PT, R47, 0x1, PT ;  /* 0x000000012f00780c */ /* 0x004fce0003f45270 */
[----:B------:R-:W1:Y:S08]  /*1420*/  LDC R12, c[0x0][0xb20] ;  /* 0x0002c800ff0c7b82 */ /* 0x000e700000000800 */
[----:B------:R-:W2:Y:S01]  /*1430*/  LDC.64 R2, c[0x0][0xb28] ;  /* 0x0002ca00ff027b82 */ /* 0x000ea20000000a00 */
[----:B----4-:R-:W-:-:S04]  /*1440*/  IMAD.HI.U32 R15, R13, R5, RZ ;  /* 0x000000050d0f7227 */ /* 0x010fc800078e00ff */
[----:B------:R-:W-:-:S04]  /*1450*/  IMAD.HI.U32 R5, R48, R5, RZ ;  /* 0x0000000530057227 */ /* 0x000fc800078e00ff */
[----:B---3--:R-:W-:-:S05]  /*1460*/  IMAD.HI.U32 R16, R14, R6, RZ ;  /* 0x000000060e107227 */ /* 0x008fca00078e00ff */
[-C--:B------:R-:W-:Y:S01]  /*1470*/  @P2 SHF.R.U32.HI R14, RZ, R7.reuse, R16 ;  /* 0x00000007ff0e2219 */ /* 0x080fe20000011610 */
[----:B------:R-:W-:Y:S01]  /*1480*/  IMAD.HI.U32 R16, R9, R6, RZ ;  /* 0x0000000609107227 */ /* 0x000fe200078e00ff */
[-C--:B-1----:R-:W-:Y:S02]  /*1490*/  @P1 SHF.R.U32.HI R13, RZ, R12.reuse, R15 ;  /* 0x0000000cff0d1219 */ /* 0x082fe4000001160f */
[----:B------:R-:W-:Y:S02]  /*14a0*/  SHF.R.U32.HI R5, RZ, R12, R5 ;  /* 0x0000000cff057219 */ /* 0x000fe40000011605 */
[----:B------:R-:W-:Y:S02]  /*14b0*/  SHF.R.U32.HI R16, RZ, R7, R16 ;  /* 0x00000007ff107219 */ /* 0x000fe40000011610 */
[----:B------:R-:W-:Y:S01]  /*14c0*/  SEL R5, R48, R5, !P1 ;  /* 0x0000000530057207 */ /* 0x000fe20004800000 */
[----:B--2---:R-:W-:Y:S01]  /*14d0*/  IMAD.HI.U32 R15, R13, R2, RZ ;  /* 0x000000020d0f7227 */ /* 0x004fe200078e00ff */
[----:B------:R-:W-:-:S03]  /*14e0*/  SEL R16, R9, R16, !P2 ;  /* 0x0000001009107207 */ /* 0x000fc60005000000 */
[----:B------:R-:W-:Y:S01]  /*14f0*/  IMAD.HI.U32 R6, R14, R2, RZ ;  /* 0x000000020e067227 */ /* 0x000fe200078e00ff */
[----:B------:R-:W-:-:S04]  /*1500*/  @P0 SHF.R.U32.HI R13, RZ, R3, R15 ;  /* 0x00000003ff0d0219 */ /* 0x000fc8000001160f */
[----:B------:R-:W-:Y:S01]  /*1510*/  @P0 SHF.R.U32.HI R14, RZ, R3, R6 ;  /* 0x00000003ff0e0219 */ /* 0x000fe20000011606 */
[----:B------:R-:W-:-:S04]  /*1520*/  IMAD R13, R13, R11, RZ ;  /* 0x0000000b0d0d7224 */ /* 0x000fc800078e02ff */
[----:B------:R-:W-:Y:S01]  /*1530*/  IMAD R6, R14, R11, RZ ;  /* 0x0000000b0e067224 */ /* 0x000fe200078e02ff */
[----:B------:R-:W-:-:S04]  /*1540*/  ISETP.GE.AND P1, PT, R5, R13, PT ;  /* 0x0000000d0500720c */ /* 0x000fc80003f26270 */
[----:B------:R-:W-:Y:S01]  /*1550*/  ISETP.GE.OR P1, PT, R16, R6, P1 ;  /* 0x000000061000720c */ /* 0x000fe20000f26670 */
[----:B------:R-:W-:-:S05]  /*1560*/  IMAD.HI.U32 R6, R5, R2, RZ ;  /* 0x0000000205067227 */ /* 0x000fca00078e00ff */
[----:B------:R-:W-:-:S04]  /*1570*/  SHF.R.U32.HI R6, RZ, R3, R6 ;  /* 0x00000003ff067219 */ /* 0x000fc80000011606 */
[----:B------:R-:W-:-:S03]  /*1580*/  SEL R6, R5, R6, !P0 ;  /* 0x0000000605067207 */ /* 0x000fc60004000000 */
[----:B------:R-:W-:Y:S01]  /*1590*/  @!P1 IMAD.HI.U32 R7, R16, R2, RZ ;  /* 0x0000000210079227 */ /* 0x000fe200078e00ff */
[----:B------:R-:W-:-:S04]  /*15a0*/  IADD3 R2, PT, PT, -R6, RZ, RZ ;  /* 0x000000ff06027210 */ /* 0x000fc80007ffe1ff */
[----:B------:R-:W-:Y:S01]  /*15b0*/  @!P1 SHF.R.U32.HI R3, RZ, R3, R7 ;  /* 0x00000003ff039219 */ /* 0x000fe20000011607 */
[----:B------:R-:W-:Y:S01]  /*15c0*/  IMAD R2, R11, R2, R5 ;  /* 0x000000020b027224 */ /* 0x000fe200078e0205 */
[----:B------:R-:W-:Y:S02]  /*15d0*/  IADD3 R7, PT, PT, -R5, RZ, RZ ;  /* 0x000000ff05077210 */ /* 0x000fe40007ffe1ff */
[----:B------:R-:W-:-:S03]  /*15e0*/  @!P1 SEL R3, R16, R3, !P0 ;  /* 0x0000000310039207 */ /* 0x000fc60004000000 */
[----:B------:R-:W-:Y:S02]  /*15f0*/  IMAD R7, R4, R7, R48 ;  /* 0x0000000704077224 */ /* 0x000fe400078e0230 */
[--C-:B------:R-:W-:Y:S02]  /*1600*/  @!P1 IMAD.IADD R6, R6, 0x1, -R3.reuse ;  /* 0x0000000106069824 */ /* 0x100fe400078e0a03 */
[----:B------:R-:W-:Y:S01]  /*1610*/  @!P1 IMAD R3, R2, R14, R3 ;  /* 0x0000000e02039224 */ /* 0x000fe200078e0203 */
[----:B------:R-:W-:Y:S01]  /*1620*/  IADD3 R2, PT, PT, -R16, RZ, RZ ;  /* 0x000000ff10027210 */ /* 0x000fe20007ffe1ff */
[----:B------:R-:W-:Y:S02]  /*1630*/  @!P1 IMAD R5, R6, R11, R16 ;  /* 0x0000000b06059224 */ /* 0x000fe400078e0210 */
[----:B------:R-:W-:Y:S02]  /*1640*/  @!P1 IMAD.MOV.U32 R16, RZ, RZ, R3 ;  /* 0x000000ffff109224 */ /* 0x000fe400078e0003 */
[----:B------:R-:W-:-:S02]  /*1650*/  IMAD R2, R47, R2, R9 ;  /* 0x000000022f027224 */ /* 0x000fc400078e0209 */
[----:B------:R-:W-:Y:S02]  /*1660*/  IMAD R48, R5, R4, R7 ;  /* 0x0000000405307224 */ /* 0x000fe400078e0207 */
[----:B------:R-:W-:Y:S02]  /*1670*/  IMAD R47, R16, R47, R2 ;  /* 0x0000002f102f7224 */ /* 0x000fe400078e0202 */
.L_x_19:
[----:B------:R-:W-:Y:S05]  /*1680*/  BRA.U UP3, `(.L_x_20) ;  /* 0x0000000103407547 */ /* 0x000fea000b800000 */
[----:B------:R-:W1:Y:S08]  /*1690*/  LDC.64 R4, c[0x0][0xb10] ;  /* 0x0002c400ff047b82 */ /* 0x000e700000000a00 */
[----:B------:R-:W2:Y:S08]  /*16a0*/  LDC.64 R2, c[0x0][0xb18] ;  /* 0x0002c600ff027b82 */ /* 0x000eb00000000a00 */
[----:B------:R-:W3:Y:S08]  /*16b0*/  LDC R6, c[0x0][0xb20] ;  /* 0x0002c800ff067b82 */ /* 0x000ef00000000800 */
[----:B------:R-:W4:Y:S01]  /*16c0*/  LDC R7, c[0x0][0xb0c] ;  /* 0x0002c300ff077b82 */ /* 0x000f220000000800 */
[----:B-1----:R-:W-:-:S05]  /*16d0*/  IMAD.HI.U32 R4, R47, R4, RZ ;  /* 0x000000042f047227 */ /* 0x002fca00078e00ff */
[----:B------:R-:W-:Y:S01]  /*16e0*/  SHF.R.U32.HI R4, RZ, R5, R4 ;  /* 0x00000005ff047219 */ /* 0x000fe20000011604 */
[----:B--2---:R-:W-:Y:S01]  /*16f0*/  IMAD.HI.U32 R3, R48, R3, RZ ;  /* 0x0000000330037227 */ /* 0x004fe200078e00ff */
[----:B------:R-:W-:-:S04]  /*1700*/  ISETP.NE.AND P0, PT, R2, 0x1, PT ;  /* 0x000000010200780c */ /* 0x000fc80003f05270 */
[----:B---3--:R-:W-:-:S04]  /*1710*/  SHF.R.U32.HI R3, RZ, R6, R3 ;  /* 0x00000006ff037219 */ /* 0x008fc80000011603 */
[----:B------:R-:W-:Y:S02]  /*1720*/  SEL R3, R48, R3, !P0 ;  /* 0x0000000330037207 */ /* 0x000fe40004000000 */
[----:B----4-:R-:W-:-:S04]  /*1730*/  ISETP.NE.AND P1, PT, R7, 0x1, PT ;  /* 0x000000010700780c */ /* 0x010fc80003f25270 */
[----:B------:R-:W-:-:S05]  /*1740*/  SEL R5, R47, R4, !P1 ;  /* 0x000000042f057207 */ /* 0x000fca0004800000 */
[----:B------:R-:W-:Y:S02]  /*1750*/  IMAD.IADD R4, R3, 0x1, -R5 ;  /* 0x0000000103047824 */ /* 0x000fe400078e0a05 */
[----:B------:R-:W-:Y:S02]  /*1760*/  IMAD.IADD R3, R5, 0x1, -R3 ;  /* 0x0000000105037824 */ /* 0x000fe400078e0a03 */
[----:B------:R-:W-:Y:S02]  /*1770*/  IMAD R47, R4, R7, R47 ;  /* 0x00000007042f7224 */ /* 0x000fe400078e022f */
[----:B------:R-:W-:Y:S02]  /*1780*/  IMAD R48, R3, R2, R48 ;  /* 0x0000000203307224 */ /* 0x000fe400078e0230 */
.L_x_20:
[----:B------:R-:W-:Y:S05]  /*1790*/  BRA.U !UP1, `(.L_x_21) ;  /* 0x00000001090c7547 */ /* 0x000fea000b800000 */
[----:B------:R-:W-:Y:S01]  /*17a0*/  UCGABAR_WAIT ;  /* 0x0000000000007dc7 */ /* 0x000fe20008000000 */
[----:B------:R-:W-:Y:S01]  /*17b0*/  CCTL.IVALL ;  /* 0x00000000ff00798f */ /* 0x000fe20002000000 */
[----:B------:R-:W-:Y:S05]  /*17c0*/  BRA `(.L_x_22) ;  /* 0x0000000000047947 */ /* 0x000fea0003800000 */
.L_x_21:
[----:B------:R-:W-:Y:S06]  /*17d0*/  BAR.SYNC.DEFER_BLOCKING 0x0 ;  /* 0x0000000000007b1d */ /* 0x000fec0000010000 */
.L_x_22:
[----:B------:R-:W-:Y:S05]  /*17e0*/  BRA.U UP2, `(.L_x_23) ;  /* 0x0000001d02847547 */ /* 0x000fea000b800000 */
[----:B------:R-:W1:Y:S01]  /*17f0*/  LDCU UR15, c[0x0][0x38c] ;  /* 0x00007180ff0f77ac */ /* 0x000e620008000800 */
[----:B------:R-:W2:Y:S01]  /*1800*/  LDC R8, c[0x0][0x370] ;  /* 0x0000dc00ff087b82 */ /* 0x000ea20000000800 */
[C---:B------:R-:W-:Y:S01]  /*1810*/  IMAD.SHL.U32 R17, R9.reuse, 0x8, RZ ;  /* 0x0000000809117824 */ /* 0x040fe200078e00ff */
[----:B------:R-:W-:Y:S01]  /*1820*/  PLOP3.LUT P1, PT, PT, PT, UP5, 0x80, 0x8 ;  /* 0x000000000008781c */ /* 0x000fe20003f2f058 */
[----:B------:R-:W-:Y:S01]  /*1830*/  UISETP.NE.AND UP1, UPT, UR10, URZ, UPT ;  /* 0x000000ff0a00728c */ /* 0x000fe2000bf25270 */
[----:B------:R-:W-:Y:S01]  /*1840*/  ISETP.NE.AND P4, PT, R10, RZ, P5 ;  /* 0x000000ff0a00720c */ /* 0x000fe20002f85270 */
[----:B------:R-:W-:Y:S01]  /*1850*/  IMAD.SHL.U32 R16, R9, 0x40, RZ ;  /* 0x0000004009107824 */ /* 0x000fe200078e00ff */
[----:B------:R-:W-:Y:S01]  /*1860*/  PLOP3.LUT P1, PT, P1, PT, PT, 0x8, 0x80 ;  /* 0x000000000080781c */ /* 0x000fe20000f2e170 */
[----:B------:R-:W-:Y:S01]  /*1870*/  IMAD.MOV.U32 R15, RZ, RZ, 0x1 ;  /* 0x00000001ff0f7424 */ /* 0x000fe200078e00ff */
[----:B------:R-:W3:Y:S01]  /*1880*/  LDC R0, c[0x0][0x374] ;  /* 0x0000dd00ff007b82 */ /* 0x000ee20000000800 */
[----:B------:R-:W-:Y:S01]  /*1890*/  IMAD.MOV.U32 R14, RZ, RZ, RZ ;  /* 0x000000ffff0e7224 */ /* 0x000fe200078e00ff */
[----:B------:R-:W-:Y:S01]  /*18a0*/  CS2R R12, SRZ ;  /* 0x00000000000c7805 */ /* 0x000fe2000001ff00 */
[----:B------:R-:W-:Y:S01]  /*18b0*/  IMAD.MOV.U32 R11, RZ, RZ, 0x1 ;  /* 0x00000001ff0b7424 */ /* 0x000fe200078e00ff */
[----:B------:R-:W-:Y:S01]  /*18c0*/  LOP3.LUT R17, R17, 0x8, RZ, 0xc0, !PT ;  /* 0x0000000811117812 */ /* 0x000fe200078ec0ff */
[----:B------:R-:W4:Y:S01]  /*18d0*/  LDCU.64 UR24, c[0x0][0x348] ;  /* 0x00006900ff1877ac */ /* 0x000f220008000a00 */
[----:B-1----:R-:W-:-:S02]  /*18e0*/  UIADD3 UR4, UPT, UPT, UR15, 0x3f, URZ ;  /* 0x0000003f0f047890 */ /* 0x002fc4000fffe0ff */
[----:B------:R-:W-:Y:S02]  /*18f0*/  USEL UR7, UR7, 0x2, UP1 ;  /* 0x0000000207077887 */ /* 0x000fe40008800000 */
[----:B------:R-:W-:Y:S01]  /*1900*/  USHF.R.S32.HI UR22, URZ, 0x1f, UR4 ;  /* 0x0000001fff167899 */ /* 0x000fe20008011404 */
[----:B------:R-:W-:-:S03]  /*1910*/  UMOV UR13, URZ ;  /* 0x000000ff000d7c82 */ /* 0x000fc60008000000 */
[----:B------:R-:W-:Y:S02]  /*1920*/  ULEA.HI UR22, UR22, UR4, URZ, 0x6 ;  /* 0x0000000416167291 */ /* 0x000fe4000f8f30ff */
[----:B------:R-:W-:Y:S02]  /*1930*/  UIADD3 UR4, UPT, UPT, UR15, -0x1, URZ ;  /* 0xffffffff0f047890 */ /* 0x000fe4000fffe0ff */
[----:B------:R-:W-:Y:S02]  /*1940*/  USHF.R.S32.HI UR22, URZ, 0x6, UR22 ;  /* 0x00000006ff167899 */ /* 0x000fe40008011416 */
[----:B------:R-:W-:Y:S02]  /*1950*/  UISETP.GE.U32.AND UP2, UPT, UR4, -0x7f, UPT ;  /* 0xffffff810400788c */ /* 0x000fe4000bf46070 */
[----:B------:R-:W-:Y:S02]  /*1960*/  UISETP.LT.U32.AND UP0, UPT, UR22, 0x18, UPT ;  /* 0x000000181600788c */ /* 0x000fe4000bf01070 */
[----:B------:R-:W-:-:S02]  /*1970*/  UIADD3 UR15, UPT, UPT, UR15, 0x7e, URZ ;  /* 0x0000007e0f0f7890 */ /* 0x000fc4000fffe0ff */
[----:B------:R-:W-:-:S04]  /*1980*/  USEL UR21, UR22, 0x18, UP0 ;  /* 0x0000001816157887 */ /* 0x000fc80008000000 */
[----:B------:R-:W-:Y:S02]  /*1990*/  UIADD3 UR6, UPT, UPT, UR21, -0x1, URZ ;  /* 0xffffffff15067890 */ /* 0x000fe4000fffe0ff */
[----:B------:R-:W-:Y:S02]  /*19a0*/  @UP2 UIADD3 UR6, UPT, UPT, UR21, URZ, URZ ;  /* 0x000000ff15062290 */ /* 0x000fe4000fffe0ff */
[----:B------:R-:W-:Y:S02]  /*19b0*/  UIADD3 UR14, UPT, UPT, UR22, -UR21, URZ ;  /* 0x80000015160e7290 */ /* 0x000fe4000fffe0ff */
[----:B------:R-:W-:Y:S02]  /*19c0*/  UIADD3 UR5, UPT, UPT, UR6, 0x1, URZ ;  /* 0x0000000106057890 */ /* 0x000fe4000fffe0ff */
[----:B--2-4-:R-:W-:-:S12]  /*19d0*/  UIADD3 UR6, UPT, UPT, -UR6, URZ, URZ ;  /* 0x000000ff06067290 */ /* 0x014fd8000fffe1ff */
.L_x_43:
[----:B------:R-:W-:Y:S01]  /*19e0*/  UISETP.NE.AND UP0, UPT, UR37, URZ, UPT ;  /* 0x000000ff2500728c */ /* 0x000fe2000bf05270 */
[----:B------:R-:W1:Y:S08]  /*19f0*/  S2UR UR37, SR_CgaCtaId ;  /* 0x00000000002579c3 */ /* 0x000e700000008800 */
[----:B------:R-:W-:Y:S05]  /*1a00*/  BRA.U UP0, `(.L_x_24) ;  /* 0x0000000100347547 */ /* 0x000fea000b800000 */
[----:B------:R-:W2:Y:S01]  /*1a10*/  S2R R2, SR_CgaCtaId ;  /* 0x0000000000027919 */ /* 0x000ea20000008800 */
[----:B------:R-:W-:-:S04]  /*1a20*/  MOV R3, 0x400 ;  /* 0x0000040000037802 */ /* 0x000fc80000000f00 */
[----:B--2---:R-:W-:Y:S02]  /*1a30*/  LEA R2, R2, R3, 0x18 ;  /* 0x0000000302027211 */ /* 0x004fe400078ec0ff */
[----:B------:R-:W-:-:S03]  /*1a40*/  SHF.L.U32 R3, R11, 0x1f, RZ ;  /* 0x0000001f0b037819 */ /* 0x000fc600000006ff */
[----:B------:R-:W-:-:S04]  /*1a50*/  IMAD R2, R12, 0x8, R2 ;  /* 0x000000080c027824 */ /* 0x000fc800078e0202 */
[----:B------:R-:W2:Y:S02]  /*1a60*/  SYNCS.PHASECHK.TRANS64.TRYWAIT P0, [R2+URZ+0x220], R3 ;  /* 0x00022003020075a7 */ /* 0x000ea400080011ff */
[----:B--2---:R-:W-:Y:S05]  /*1a70*/  @!P0 BRA `(.L_x_25) ;  /* 0x0000005800148947 */ /* 0x004fea0003800000 */
.L_x_141:
[----:B------:R-:W-:Y:S01]  /*1a80*/  VIADD R12, R12, 0x1 ;  /* 0x000000010c0c7836 */ /* 0x000fe20000000000 */
[----:B------:R2:W-:Y:S04]  /*1a90*/  SYNCS.ARRIVE.TRANS64.A1T0 RZ, [R2+URZ+0x210], RZ ;  /* 0x000210ff02ff79a7 */ /* 0x0005e800081000ff */
[----:B------:R-:W-:-:S04]  /*1aa0*/  ISETP.NE.AND P0, PT, R12, 0x2, PT ;  /* 0x000000020c00780c */ /* 0x000fc80003f05270 */
[----:B------:R-:W-:Y:S02]  /*1ab0*/  SEL R12, R12, RZ, P0 ;  /* 0x000000ff0c0c7207 */ /* 0x000fe40000000000 */
[----:B--2---:R-:W-:-:S04]  /*1ac0*/  SEL R2, RZ, 0x1, P0 ;  /* 0x00000001ff027807 */ /* 0x004fc80000000000 */
[----:B------:R-:W-:-:S07]  /*1ad0*/  LOP3.LUT R11, R11, R2, RZ, 0x3c, !PT ;  /* 0x000000020b0b7212 */ /* 0x000fce00078e3cff */
.L_x_24:
[----:B------:R-:W-:Y:S01]  /*1ae0*/  UMOV UR4, 0x400 ;  /* 0x0000040000047882 */ /* 0x000fe20000000000 */
[----:B------:R-:W-:Y:S01]  /*1af0*/  SHF.L.U32 R2, R15, 0x1f, RZ ;  /* 0x0000001f0f027819 */ /* 0x000fe200000006ff */
[----:B-1----:R-:W-:Y:S01]  /*1b00*/  ULEA UR4, UR37, UR4, 0x18 ;  /* 0x0000000425047291 */ /* 0x002fe2000f8ec0ff */
[----:B------:R-:W-:Y:S01]  /*1b10*/  R2UR UR35, R16 ;  /* 0x00000000102372ca */ /* 0x000fe200000e0000 */
[----:B------:R-:W-:Y:S01]  /*1b20*/  UISETP.GE.U32.AND UP0, UPT, UR15, 0x7f, UPT ;  /* 0x0000007f0f00788c */ /* 0x000fe2000bf06070 */
[----:B------:R-:W-:Y:S01]  /*1b30*/  R2UR UR11, R17 ;  /* 0x00000000110b72ca */ /* 0x000fe200000e0000 */
[----:B------:R-:W-:Y:S01]  /*1b40*/  ULEA UR8, UR13, UR4, 0x3 ;  /* 0x000000040d087291 */ /* 0x000fe2000f8e18ff */
[----:B------:R-:W-:-:S08]  /*1b50*/  UMOV UR23, URZ ;  /* 0x000000ff00177c82 */ /* 0x000fd00008000000 */
[----:B------:R1:W2:Y:S01]  /*1b60*/  SYNCS.PHASECHK.TRANS64.TRYWAIT P0, [UR8+0xc0], R2 ;  /* 0x0000c002ff0075a7 */ /* 0x0002a20008001108 */
[----:B------:R-:W-:-:S13]  /*1b70*/  R2UR UR8, R48 ;  /* 0x00000000300872ca */ /* 0x000fda00000e0000 */
[----:B------:R-:W-:Y:S01]  /*1b80*/  ULEA UR11, UR8, UR11, 0x4 ;  /* 0x0000000b080b7291 */ /* 0x000fe2000f8e20ff */
[----:B-1----:R-:W-:-:S05]  /*1b90*/  LEA.HI R2, R47, R47, RZ, 0x1 ;  /* 0x0000002f2f027211 */ /* 0x002fca00078f08ff */
[----:B------:R-:W-:-:S05]  /*1ba0*/  IMAD.SHL.U32 R2, R2, 0x40, RZ ;  /* 0x0000004002027824 */ /* 0x000fca00078e00ff */
[----:B------:R-:W-:-:S04]  /*1bb0*/  LOP3.LUT R2, R2, 0xffffff80, RZ, 0xc0, !PT ;  /* 0xffffff8002027812 */ /* 0x000fc800078ec0ff */
[----:B------:R-:W-:-:S13]  /*1bc0*/  R2UR UR9, R2 ;  /* 0x00000000020972ca */ /* 0x000fda00000e0000 */
[----:B------:R-:W-:Y:S01]  /*1bd0*/  ULOP3.LUT UR35, UR9, 0x40, UR35, 0xf8, !UPT ;  /* 0x0000004009237892 */ /* 0x000fe2000f8ef823 */
[----:B------:R-:W-:Y:S11]  /*1be0*/  BRA.U !UP0, `(.L_x_26) ;  /* 0x0000000108c07547 */ /* 0x000ff6000b800000 */
[----:B------:R-:W-:Y:S01]  /*1bf0*/  UMOV UR16, UR6 ;  /* 0x0000000600107c82 */ /* 0x000fe20008000000 */
[----:B------:R-:W-:Y:S01]  /*1c00*/  UMOV UR17, UR13 ;  /* 0x0000000d00117c82 */ /* 0x000fe20008000000 */
[----:B------:R-:W-:-:S05]  /*1c10*/  UMOV UR34, URZ ;  /* 0x000000ff00227c82 */ /* 0x000fca0008000000 */
.L_x_32:
[----:B------:R-:W-:Y:S01]  /*1c20*/  ULEA UR33, UR17, UR4, 0x3 ;  /* 0x0000000411217291 */ /* 0x000fe2000f8e18ff */
[----:B------:R-:W-:Y:S01]  /*1c30*/  @P5 MOV R3, 0x4800 ;  /* 0x0000480000035802 */ /* 0x000fe20000000f00 */
[----:B-12-4-:R-:W-:Y:S10]  /*1c40*/  @P0 BRA `(.L_x_27) ;  /* 0x00000000000c0947 */ /* 0x016ff40003800000 */
[----:B------:R-:W-:-:S04]  /*1c50*/  SHF.L.U32 R4, R15, 0x1f, RZ ;  /* 0x0000001f0f047819 */ /* 0x000fc800000006ff */
[----:B------:R-:W1:Y:S02]  /*1c60*/  SYNCS.PHASECHK.TRANS64.TRYWAIT P0, [UR33+0xc0], R4 ;  /* 0x0000c004ff0075a7 */ /* 0x000e640008001121 */
[----:B-1----:R-:W-:Y:S05]  /*1c70*/  @!P0 BRA `(.L_x_28) ;  /* 0x0000005400a88947 */ /* 0x002fea0003800000 */
.L_x_27:
[----:B------:R2:W-:Y:S01]  /*1c80*/  @P5 SYNCS.ARRIVE.TRANS64 RZ, [UR33], R3 ;  /* 0x00000003ffff59a7 */ /* 0x0005e20008000021 */
[----:B------:R-:W-:Y:S02]  /*1c90*/  ULOP3.LUT UR8, UR7, 0x2, URZ, 0xfc, !UPT ;  /* 0x0000000207087892 */ /* 0x000fe4000f8efcff */
[----:B------:R-:W-:Y:S02]  /*1ca0*/  UIADD3 UR16, UPT, UPT, UR16, 0x1, URZ ;  /* 0x0000000110107890 */ /* 0x000fe4000fffe0ff */
[----:B------:R-:W-:Y:S02]  /*1cb0*/  UISETP.NE.AND UP0, UPT, UR8, 0x2, UPT ;  /* 0x000000020800788c */ /* 0x000fe4000bf05270 */
[----:B------:R-:W-:-:S07]  /*1cc0*/  UISETP.NE.AND UP2, UPT, UR16, 0x1, UPT ;  /* 0x000000011000788c */ /* 0x000fce000bf45270 */
[----:B------:R-:W-:Y:S05]  /*1cd0*/  BRA.U UP0, `(.L_x_29) ;  /* 0x0000000100047547 */ /* 0x000fea000b800000 */
[----:B------:R-:W-:Y:S05]  /*1ce0*/  BPT.TRAP 0x1 ;  /* 0x000000040000795c */ /* 0x000fea0000300000 */
.L_x_29:
[----:B------:R-:W-:Y:S04]  /*1cf0*/  BSSY.RECONVERGENT B0, `(.L_x_30) ;  /* 0x0000003000007945 */ /* 0x000fe80003800200 */
[----:B------:R-:W-:Y:S05]  /*1d00*/  @!P4 BRA `(.L_x_31) ;  /* 0x000000000004c947 */ /* 0x000fea0003800000 */
[----:B------:R-:W-:Y:S05]  /*1d10*/  BPT.TRAP 0x1 ;  /* 0x000000040000795c */ /* 0x000fea0000300000 */
.L_x_31:
[----:B------:R-:W-:Y:S05]  /*1d20*/  BSYNC.RECONVERGENT B0 ;  /* 0x0000000000007941 */ /* 0x000fea0003800200 */
.L_x_30:
[----:B------:R-:W-:Y:S02]  /*1d30*/  UIADD3 UR13, UPT, UPT, UR17, 0x1, URZ ;  /* 0x00000001110d7890 */ /* 0x000fe4000fffe0ff */
[----:B------:R-:W-:Y:S02]  /*1d40*/  ULEA UR32, UR17, UR4, 0xd ;  /* 0x0000000411207291 */ /* 0x000fe4000f8e68ff */
[----:B------:R-:W-:Y:S02]  /*1d50*/  UISETP.NE.AND UP0, UPT, UR13, 0x18, UPT ;  /* 0x000000180d00788c */ /* 0x000fe4000bf05270 */
[----:B------:R-:W-:Y:S02]  /*1d60*/  UIADD3 UR28, UP1, UPT, UR24, 0x80, URZ ;  /* 0x00000080181c7890 */ /* 0x000fe4000ff3e0ff */
[----:B------:R-:W-:Y:S02]  /*1d70*/  USEL UR9, URZ, 0x1, UP0 ;  /* 0x00000001ff097887 */ /* 0x000fe40008000000 */
[----:B------:R-:W-:-:S02]  /*1d80*/  USEL UR13, UR13, URZ, UP0 ;  /* 0x000000ff0d0d7287 */ /* 0x000fc40008000000 */
[----:B------:R-:W-:Y:S02]  /*1d90*/  UIADD3 UR26, UP0, UPT, UR24, 0x180, URZ ;  /* 0x00000180181a7890 */ /* 0x000fe4000ff1e0ff */
[----:B------:R-:W-:Y:S01]  /*1da0*/  ULEA UR8, UR13, UR4, 0x3 ;  /* 0x000000040d087291 */ /* 0x000fe2000f8e18ff */
[----:B------:R-:W-:Y:S01]  /*1db0*/  LOP3.LUT R15, R15, UR9, RZ, 0x3c, !PT ;  /* 0x000000090f0f7c12 */ /* 0x000fe2000f8e3cff */
[----:B------:R-:W-:Y:S02]  /*1dc0*/  ULOP3.LUT UR33, UR33, 0xfefffff8, URZ, 0xc0, !UPT ;  /* 0xfefffff821217892 */ /* 0x000fe4000f8ec0ff */
[----:B------:R-:W-:Y:S01]  /*1dd0*/  UIADD3.X UR29, UPT, UPT, URZ, UR25, URZ, UP1, !UPT ;  /* 0x00000019ff1d7290 */ /* 0x000fe20008ffe4ff */
[----:B-1----:R-:W-:Y:S01]  /*1de0*/  SHF.L.U32 R2, R15, 0x1f, RZ ;  /* 0x0000001f0f027819 */ /* 0x002fe200000006ff */
[----:B------:R-:W-:Y:S02]  /*1df0*/  UIADD3 UR32, UPT, UPT, UR32, 0x1400, URZ ;  /* 0x0000140020207890 */ /* 0x000fe4000fffe0ff */
[----:B------:R-:W-:Y:S01]  /*1e00*/  UIADD3.X UR27, UPT, UPT, URZ, UR25, URZ, UP0, !UPT ;  /* 0x00000019ff1b7290 */ /* 0x000fe200087fe4ff */
[----:B------:R1:W4:Y:S01]  /*1e10*/  SYNCS.PHASECHK.TRANS64.TRYWAIT P0, [UR8+0xc0], R2 ;  /* 0x0000c002ff0075a7 */ /* 0x0003220008001108 */
[----:B------:R-:W-:Y:S01]  /*1e20*/  ULEA UR8, UR17, UR4, 0xa ;  /* 0x0000000411087291 */ /* 0x000fe2000f8e50ff */
[----:B------:R-:W-:Y:S01]  /*1e30*/  UMOV UR18, 0x0 ;  /* 0x0000000000127882 */ /* 0x000fe20000000000 */
[----:B------:R-:W-:-:S02]  /*1e40*/  UMOV UR19, 0x10000000 ;  /* 0x1000000000137882 */ /* 0x000fc40000000000 */
[----:B------:R-:W-:Y:S01]  /*1e50*/  UIADD3 UR8, UPT, UPT, UR8, 0x31400, URZ ;  /* 0x0003140008087890 */ /* 0x000fe2000fffe0ff */
[----:B------:R2:W-:Y:S01]  /*1e60*/  UTMALDG.3D.2CTA [UR32], [UR28], desc[UR18] ;  /* 0x000012201c0075b4 */ /* 0x0005e20008211000 */
[----:B------:R-:W-:Y:S01]  /*1e70*/  UMOV UR10, UR34 ;  /* 0x00000022000a7c82 */ /* 0x000fe20008000000 */
[----:B------:R-:W-:Y:S01]  /*1e80*/  UMOV UR12, UR36 ;  /* 0x00000024000c7c82 */ /* 0x000fe20008000000 */
[----:B------:R-:W-:Y:S01]  /*1e90*/  UMOV UR9, UR33 ;  /* 0x0000002100097c82 */ /* 0x000fe20008000000 */
[----:B------:R-:W-:Y:S01]  /*1ea0*/  UMOV UR23, UR5 ;  /* 0x0000000500177c82 */ /* 0x000fe20008000000 */
[----:B------:R-:W-:-:S03]  /*1eb0*/  UMOV UR17, UR13 ;  /* 0x0000000d00117c82 */ /* 0x000fc60008000000 */
[----:B------:R1:W-:Y:S01]  /*1ec0*/  UTMALDG.3D.2CTA [UR8], [UR26], desc[UR18] ;  /* 0x000012081a0075b4 */ /* 0x0003e20008211000 */
[----:B--2---:R-:W-:Y:S01]  /*1ed0*/  UIADD3 UR34, UPT, UPT, UR34, 0x40, URZ ;  /* 0x0000004022227890 */ /* 0x004fe2000fffe0ff */
[----:B------:R-:W-:Y:S11]  /*1ee0*/  BRA.U UP2, `(.L_x_32) ;  /* 0xfffffffd024c7547 */ /* 0x000ff6000b83ffff */
.L_x_26:
[----:B-1----:R-:W-:Y:S01]  /*1ef0*/  ULEA UR8, UR13, UR4, 0x3 ;  /* 0x000000040d087291 */ /* 0x002fe2000f8e18ff */
[----:B------:R-:W-:Y:S01]  /*1f00*/  SHF.L.U32 R2, R15, 0x1f, RZ ;  /* 0x0000001f0f027819 */ /* 0x000fe200000006ff */
[----:B------:R-:W-:Y:S01]  /*1f10*/  @!P1 SYNCS.ARRIVE.TRANS64.A1T0 RZ, [UR4+0x1a8], RZ ;  /* 0x0001a8ffffff99a7 */ /* 0x000fe20008100004 */
[----:B------:R-:W-:-:S06]  /*1f20*/  UISETP.GT.AND UP0, UPT, UR22, UR21, UPT ;  /* 0x000000151600728c */ /* 0x000fcc000bf04270 */
[----:B--2-4-:R1:W2:Y:S03]  /*1f30*/  SYNCS.PHASECHK.TRANS64.TRYWAIT P0, [UR8+0xc0], R2 ;  /* 0x0000c002ff0075a7 */ /* 0x0142a60008001108 */
[----:B------:R-:W-:Y:S05]  /*1f40*/  BRA.U !UP0, `(.L_x_33) ;  /* 0x0000000108c07547 */ /* 0x000fea000b800000 */
[----:B------:R-:W-:Y:S01]  /*1f50*/  UIADD3 UR26, UPT, UPT, UR14, UR23, URZ ;  /* 0x000000170e1a7290 */ /* 0x000fe2000fffe0ff */
[----:B------:R-:W-:-:S11]  /*1f60*/  UMOV UR27, UR13 ;  /* 0x0000000d001b7c82 */ /* 0x000fd60008000000 */
.L_x_39:
[----:B------:R-:W-:Y:S01]  /*1f70*/  ULEA UR17, UR27, UR4, 0x3 ;  /* 0x000000041b117291 */ /* 0x000fe2000f8e18ff */
[----:B--2---:R-:W-:Y:S01]  /*1f80*/  @P5 MOV R3, 0x4800 ;  /* 0x0000480000035802 */ /* 0x004fe20000000f00 */
[----:B-12---:R-:W-:Y:S10]  /*1f90*/  @P0 BRA `(.L_x_34) ;  /* 0x00000000000c0947 */ /* 0x006ff40003800000 */
[----:B------:R-:W-:-:S04]  /*1fa0*/  SHF.L.U32 R4, R15, 0x1f, RZ ;  /* 0x0000001f0f047819 */ /* 0x000fc800000006ff */
[----:B------:R-:W2:Y:S02]  /*1fb0*/  SYNCS.PHASECHK.TRANS64.TRYWAIT P0, [UR17+0xc0], R4 ;  /* 0x0000c004ff0075a7 */ /* 0x000ea40008001111 */
[----:B--2---:R-:W-:Y:S05]  /*1fc0*/  @!P0 BRA `(.L_x_35) ;  /* 0x0000005000ec8947 */ /* 0x004fea0003800000 */
.L_x_34:
[----:B------:R2:W-:Y:S01]  /*1fd0*/  @P5 SYNCS.ARRIVE.TRANS64 RZ, [UR17], R3 ;  /* 0x00000003ffff59a7 */ /* 0x0005e20008000011 */
[----:B------:R-:W-:-:S04]  /*1fe0*/  ULOP3.LUT UR8, UR7, 0x2, URZ, 0xfc, !UPT ;  /* 0x0000000207087892 */ /* 0x000fc8000f8efcff */
[----:B------:R-:W-:-:S09]  /*1ff0*/  UISETP.NE.AND UP0, UPT, UR8, 0x2, UPT ;  /* 0x000000020800788c */ /* 0x000fd2000bf05270 */
[----:B------:R-:W-:Y:S05]  /*2000*/  BRA.U UP0, `(.L_x_36) ;  /* 0x0000000100047547 */ /* 0x000fea000b800000 */
[----:B------:R-:W-:Y:S05]  /*2010*/  BPT.TRAP 0x1 ;  /* 0x000000040000795c */ /* 0x000fea0000300000 */
.L_x_36:
[----:B------:R-:W-:Y:S04]  /*2020*/  BSSY.RECONVERGENT B0, `(.L_x_37) ;  /* 0x0000003000007945 */ /* 0x000fe80003800200 */
[----:B------:R-:W-:Y:S05]  /*2030*/  @!P4 BRA `(.L_x_38) ;  /* 0x000000000004c947 */ /* 0x000fea0003800000 */
[----:B------:R-:W-:Y:S05]  /*2040*/  BPT.TRAP 0x1 ;  /* 0x000000040000795c */ /* 0x000fea0000300000 */
.L_x_38:
[----:B------:R-:W-:Y:S05]  /*2050*/  BSYNC.RECONVERGENT B0 ;  /* 0x0000000000007941 */ /* 0x000fea0003800200 */
.L_x_37:
        /* <DEDUP_REMOVED lines=9> */
[----:B------:R-:W-:Y:S02]  /*20f0*/  USHF.L.U32 UR18, UR23, 0x6, URZ ;  /* 0x0000000617127899 */ /* 0x000fe400080006ff */
[----:B------:R-:W-:Y:S01]  /*2100*/  ULOP3.LUT UR17, UR17, 0xfefffff8, URZ, 0xc0, !UPT ;  /* 0xfefffff811117892 */ /* 0x000fe2000f8ec0ff */
[----:B-1----:R-:W-:Y:S01]  /*2110*/  SHF.L.U32 R2, R15, 0x1f, RZ ;  /* 0x0000001f0f027819 */ /* 0x002fe200000006ff */
[----:B------:R-:W-:Y:S02]  /*2120*/  UIADD3 UR16, UPT, UPT, UR16, 0x1400, URZ ;  /* 0x0000140010107890 */ /* 0x000fe4000fffe0ff */
[----:B------:R-:W-:Y:S01]  /*2130*/  UIADD3.X UR33, UPT, UPT, URZ, UR25, URZ, UP1, !UPT ;  /* 0x00000019ff217290 */ /* 0x000fe20008ffe4ff */
[----:B------:R4:W1:Y:S01]  /*2140*/  SYNCS.PHASECHK.TRANS64.TRYWAIT P0, [UR8+0xc0], R2 ;  /* 0x0000c002ff0075a7 */ /* 0x0008620008001108 */
[----:B------:R-:W-:-:S02]  /*2150*/  ULEA UR8, UR27, UR4, 0xa ;  /* 0x000000041b087291 */ /* 0x000fc4000f8e50ff */
[----:B------:R-:W-:Y:S02]  /*2160*/  UIADD3.X UR31, UPT, UPT, URZ, UR25, URZ, UP0, !UPT ;  /* 0x00000019ff1f7290 */ /* 0x000fe400087fe4ff */
[----:B------:R-:W-:Y:S01]  /*2170*/  UIADD3 UR8, UPT, UPT, UR8, 0x31400, URZ ;  /* 0x0003140008087890 */ /* 0x000fe2000fffe0ff */
[----:B------:R-:W-:Y:S01]  /*2180*/  UMOV UR28, 0x0 ;  /* 0x00000000001c7882 */ /* 0x000fe20000000000 */
[----:B------:R-:W-:Y:S01]  /*2190*/  UMOV UR29, 0x10000000 ;  /* 0x10000000001d7882 */ /* 0x000fe20000000000 */
[----:B------:R-:W-:Y:S01]  /*21a0*/  UMOV UR19, UR35 ;  /* 0x0000002300137c82 */ /* 0x000fe20008000000 */
[----:B------:R-:W-:Y:S01]  /*21b0*/  UMOV UR20, UR36 ;  /* 0x0000002400147c82 */ /* 0x000fe20008000000 */
[----:B------:R-:W-:Y:S01]  /*21c0*/  UMOV UR12, UR36 ;  /* 0x00000024000c7c82 */ /* 0x000fe20008000000 */
[----:B------:R-:W-:Y:S01]  /*21d0*/  UMOV UR9, UR17 ;  /* 0x0000001100097c82 */ /* 0x000fe20008000000 */
[----:B------:R-:W-:Y:S01]  /*21e0*/  UMOV UR10, UR18 ;  /* 0x00000012000a7c82 */ /* 0x000fe20008000000 */
[----:B------:R4:W-:Y:S01]  /*21f0*/  UTMALDG.3D.2CTA [UR16], [UR32], desc[UR28] ;  /* 0x00001c10200075b4 */ /* 0x0009e20008211000 */
[----:B------:R-:W-:Y:S01]  /*2200*/  UIADD3 UR23, UPT, UPT, UR23, 0x1, URZ ;  /* 0x0000000117177890 */ /* 0x000fe2000fffe0ff */
[----:B------:R-:W-:-:S03]  /*2210*/  UMOV UR27, UR13 ;  /* 0x0000000d001b7c82 */ /* 0x000fc60008000000 */
[----:B------:R-:W-:Y:S01]  /*2220*/  UISETP.NE.AND UP0, UPT, UR23, UR26, UPT ;  /* 0x0000001a1700728c */ /* 0x000fe2000bf05270 */
[----:B------:R4:W-:Y:S08]  /*2230*/  UTMALDG.3D.2CTA [UR8], [UR30], desc[UR28] ;  /* 0x00001c081e0075b4 */ /* 0x0009f00008211000 */
[----:B----4-:R-:W-:Y:S05]  /*2240*/  BRA.U UP0, `(.L_x_39) ;  /* 0xfffffffd00487547 */ /* 0x010fea000b83ffff */
.L_x_33:
[C---:B-1----:R-:W-:Y:S01]  /*2250*/  LEA R2, R14.reuse, UR4, 0x3 ;  /* 0x000000040e027c11 */ /* 0x042fe2000f8e18ff */
[----:B------:R-:W-:Y:S01]  /*2260*/  NOP ;  /* 0x0000000000007918 */ /* 0x000fe20000000000 */
[----:B--2---:R-:W-:Y:S02]  /*2270*/  SHF.L.U32 R3, R13, 0x1f, RZ ;  /* 0x0000001f0d037819 */ /* 0x004fe400000006ff */
[----:B------:R-:W-:Y:S02]  /*2280*/  LEA R4, R14, UR4, 0x4 ;  /* 0x000000040e047c11 */ /* 0x000fe4000f8e20ff */
[----:B------:R-:W1:Y:S02]  /*2290*/  SYNCS.PHASECHK.TRANS64.TRYWAIT P0, [R2+URZ+0x1b0], R3 ;  /* 0x0001b003020075a7 */ /* 0x000e6400080011ff */
[----:B-1----:R-:W-:Y:S05]  /*22a0*/  @!P0 BRA `(.L_x_40) ;  /* 0x00000050004c8947 */ /* 0x002fea0003800000 */
.L_x_144:
[----:B------:R-:W2:Y:S01]  /*22b0*/  LDS.128 R4, [R4+0x240] ;  /* 0x0002400004047984 */ /* 0x000ea20000000c00 */
[----:B------:R-:W-:Y:S01]  /*22c0*/  ISETP.GE.AND P0, PT, R22, 0x1, PT ;  /* 0x000000011600780c */ /* 0x000fe20003f06270 */
[----:B-1----:R-:W-:Y:S01]  /*22d0*/  VIADD R2, R2, 0x1c0 ;  /* 0x000001c002027836 */ /* 0x002fe20000000000 */
[----:B------:R-:W-:Y:S01]  /*22e0*/  @!PT LDS RZ, [RZ] ;  /* 0x00000000fffff984 */ /* 0x000fe20000000800 */
[----:B------:R-:W-:Y:S01]  /*22f0*/  @!PT LDS RZ, [RZ] ;  /* 0x00000000fffff984 */ /* 0x000fe20000000800 */
[----:B------:R-:W-:Y:S01]  /*2300*/  @!PT LDS RZ, [RZ] ;  /* 0x00000000fffff984 */ /* 0x000fe20000000800 */
[----:B------:R-:W-:Y:S01]  /*2310*/  @!PT LDS RZ, [RZ] ;  /* 0x00000000fffff984 */ /* 0x000fe20000000800 */
[----:B------:R1:W-:Y:S06]  /*2320*/  MEMBAR.ALL.CTA ;  /* 0x0000000000007992 */ /* 0x0003ec0000008000 */
[----:B-1----:R-:W1:Y:S01]  /*2330*/  FENCE.VIEW.ASYNC.S ;  /* 0x00000000000073c6 */ /* 0x002e620000000000 */
[----:B------:R-:W-:-:S04]  /*2340*/  PRMT R2, RZ, 0x654, R2 ;  /* 0x00000654ff027816 */ /* 0x000fc80000000002 */
[----:B-1----:R1:W-:Y:S01]  /*2350*/  SYNCS.ARRIVE.TRANS64.RED.A1T0 RZ, [R2+URZ], RZ ;  /* 0x000000ff02ff79a7 */ /* 0x0023e200081004ff */
[----:B--2---:R-:W-:-:S13]  /*2360*/  LOP3.LUT P2, RZ, R6, 0x1, RZ, 0xc0, !PT ;  /* 0x0000000106ff7812 */ /* 0x004fda000784c0ff */
[----:B------:R-:W-:Y:S01]  /*2370*/  @P2 SHF.R.U32.HI R3, RZ, 0x10, R5 ;  /* 0x00000010ff032819 */ /* 0x000fe20000011605 */
[----:B------:R-:W-:Y:S01]  /*2380*/  VOTEU.ANY UP0, P2 ;  /* 0x0000000000ff7886 */ /* 0x000fe20001000100 */
[----:B------:R-:W-:Y:S02]  /*2390*/  @P2 MOV R10, R4 ;  /* 0x00000004000a2202 */ /* 0x000fe40000000f00 */
[----:B------:R-:W-:Y:S02]  /*23a0*/  @P2 R2UR.BROADCAST UR8, R3 ;  /* 0x00000000030822ca */ /* 0x000fe400008e0000 */
[----:B------:R-:W-:-:S11]  /*23b0*/  @P2 LOP3.LUT R9, R5, 0xffff, RZ, 0xc0, !PT ;  /* 0x0000ffff05092812 */ /* 0x000fd600078ec0ff */
[----:B------:R-:W-:Y:S01]  /*23c0*/  @UP0 UMOV UR36, UR8 ;  /* 0x0000000800240c82 */ /* 0x000fe20008000000 */
[----:B-1----:R-:W-:Y:S05]  /*23d0*/  @!P0 BRA `(.L_x_41) ;  /* 0x0000000000b88947 */ /* 0x002fea0003800000 */
[----:B------:R-:W3:Y:S01]  /*23e0*/  LDC.64 R4, c[0x0][0xb18] ;  /* 0x0002c600ff047b82 */ /* 0x000ee20000000a00 */
[----:B------:R-:W-:-:S07]  /*23f0*/  ISETP.NE.AND P3, PT, R22, 0x1, PT ;  /* 0x000000011600780c */ /* 0x000fce0003f65270 */
[----:B------:R-:W1:Y:S08]  /*2400*/  LDC.64 R6, c[0x0][0xb10] ;  /* 0x0002c400ff067b82 */ /* 0x000e700000000a00 */
[----:B------:R-:W2:Y:S08]  /*2410*/  LDC R18, c[0x0][0xb20] ;  /* 0x0002c800ff127b82 */ /* 0x000eb00000000800 */
[----:B------:R-:W4:Y:S01]  /*2420*/  LDC R19, c[0x0][0xb0c] ;  /* 0x0002c300ff137b82 */ /* 0x000f220000000800 */
[----:B---3--:R-:W-:Y:S01]  /*2430*/  IMAD.HI.U32 R21, R0, R5, RZ ;  /* 0x0000000500157227 */ /* 0x008fe200078e00ff */
[----:B------:R-:W-:-:S03]  /*2440*/  ISETP.NE.AND P0, PT, R4, 0x1, PT ;  /* 0x000000010400780c */ /* 0x000fc60003f05270 */
[----:B------:R-:W-:-:S03]  /*2450*/  IMAD.HI.U32 R5, R9, R5, RZ ;  /* 0x0000000509057227 */ /* 0x000fc600078e00ff */
[----:B------:R-:W3:Y:S01]  /*2460*/  LDC.64 R2, c[0x0][0xb28] ;  /* 0x0002ca00ff027b82 */ /* 0x000ee20000000a00 */
[----:B-1----:R-:W-:-:S04]  /*2470*/  IMAD.HI.U32 R23, R8, R6, RZ ;  /* 0x0000000608177227 */ /* 0x002fc800078e00ff */
[----:B------:R-:W-:Y:S01]  /*2480*/  IMAD.HI.U32 R24, R10, R6, RZ ;  /* 0x000000060a187227 */ /* 0x000fe200078e00ff */
[----:B------:R-:W-:Y:S02]  /*2490*/  SHF.R.U32.HI R23, RZ, R7, R23 ;  /* 0x00000007ff177219 */ /* 0x000fe40000011617 */
[-C--:B--2---:R-:W-:Y:S02]  /*24a0*/  SHF.R.U32.HI R21, RZ, R18.reuse, R21 ;  /* 0x00000012ff157219 */ /* 0x084fe40000011615 */
[----:B------:R-:W-:Y:S02]  /*24b0*/  SHF.R.U32.HI R5, RZ, R18, R5 ;  /* 0x00000012ff057219 */ /* 0x000fe40000011605 */
[----:B------:R-:W-:Y:S02]  /*24c0*/  SEL R21, R0, R21, !P0 ;  /* 0x0000001500157207 */ /* 0x000fe40004000000 */
[----:B------:R-:W-:Y:S02]  /*24d0*/  SHF.R.U32.HI R24, RZ, R7, R24 ;  /* 0x00000007ff187219 */ /* 0x000fe40000011618 */
[----:B----4-:R-:W-:-:S02]  /*24e0*/  ISETP.NE.AND P1, PT, R19, 0x1, PT ;  /* 0x000000011300780c */ /* 0x010fc40003f25270 */
[----:B------:R-:W-:Y:S02]  /*24f0*/  SEL R5, R9, R5, !P0 ;  /* 0x0000000509057207 */ /* 0x000fe40004000000 */
[----:B------:R-:W-:Y:S02]  /*2500*/  SEL R23, R8, R23, !P1 ;  /* 0x0000001708177207 */ /* 0x000fe40004800000 */
[----:B------:R-:W-:Y:S01]  /*2510*/  SEL R24, R10, R24, !P1 ;  /* 0x000000180a187207 */ /* 0x000fe20004800000 */
[----:B---3--:R-:W-:-:S04]  /*2520*/  IMAD.HI.U32 R20, R21, R2, RZ ;  /* 0x0000000215147227 */ /* 0x008fc800078e00ff */
        /* <DEDUP_REMOVED lines=10> */
[----:B------:R-:W-:-:S04]  /*25d0*/  @!P0 IMAD.HI.U32 R7, R24, R2, RZ ;  /* 0x0000000218078227 */ /* 0x000fc800078e00ff */
[----:B------:R-:W-:Y:S01]  /*25e0*/  IMAD.MOV R2, RZ, RZ, -R6 ;  /* 0x000000ffff027224 */ /* 0x000fe200078e0a06 */
[----:B------:R-:W-:Y:S02]  /*25f0*/  @!P0 SHF.R.U32.HI R3, RZ, R3, R7 ;  /* 0x00000003ff038219 */ /* 0x000fe40000011607 */
[----:B------:R-:W-:Y:S01]  /*2600*/  IADD3 R7, PT, PT, -R5, RZ, RZ ;  /* 0x000000ff05077210 */ /* 0x000fe20007ffe1ff */
[----:B------:R-:W-:Y:S01]  /*2610*/  IMAD R2, R22, R2, R5 ;  /* 0x0000000216027224 */ /* 0x000fe200078e0205 */
        /* <DEDUP_REMOVED lines=10> */
.L_x_41:
[----:B------:R-:W1:Y:S02]  /*26c0*/  LDCU UR8, c[0x0][0xb30] ;  /* 0x00016600ff0877ac */ /* 0x000e640008000800 */
[----:B-1----:R-:W-:-:S09]  /*26d0*/  UISETP.NE.AND UP0, UPT, UR8, 0x1, UPT ;  /* 0x000000010800788c */ /* 0x002fd2000bf05270 */
[----:B------:R-:W-:Y:S05]  /*26e0*/  BRA.U UP0, `(.L_x_42) ;  /* 0x0000000100407547 */ /* 0x000fea000b800000 */
[----:B------:R-:W1:Y:S08]  /*26f0*/  LDC.64 R4, c[0x0][0xb10] ;  /* 0x0002c400ff047b82 */ /* 0x000e700000000a00 */
[----:B------:R-:W2:Y:S08]  /*2700*/  LDC.64 R2, c[0x0][0xb18] ;  /* 0x0002c600ff027b82 */ /* 0x000eb00000000a00 */
[----:B------:R-:W4:Y:S08]  /*2710*/  LDC R6, c[0x0][0xb20] ;  /* 0x0002c800ff067b82 */ /* 0x000f300000000800 */
[----:B------:R-:W3:Y:S01]  /*2720*/  LDC R7, c[0x0][0xb0c] ;  /* 0x0002c300ff077b82 */ /* 0x000ee20000000800 */
[----:B-1----:R-:W-:-:S05]  /*2730*/  IMAD.HI.U32 R4, R10, R4, RZ ;  /* 0x000000040a047227 */ /* 0x002fca00078e00ff */
[----:B------:R-:W-:Y:S01]  /*2740*/  SHF.R.U32.HI R4, RZ, R5, R4 ;  /* 0x00000005ff047219 */ /* 0x000fe20000011604 */
[----:B--2---:R-:W-:Y:S01]  /*2750*/  IMAD.HI.U32 R3, R9, R3, RZ ;  /* 0x0000000309037227 */ /* 0x004fe200078e00ff */
[----:B------:R-:W-:-:S04]  /*2760*/  ISETP.NE.AND P0, PT, R2, 0x1, PT ;  /* 0x000000010200780c */ /* 0x000fc80003f05270 */
[----:B----4-:R-:W-:-:S04]  /*2770*/  SHF.R.U32.HI R3, RZ, R6, R3 ;  /* 0x00000006ff037219 */ /* 0x010fc80000011603 */
[----:B------:R-:W-:Y:S02]  /*2780*/  SEL R3, R9, R3, !P0 ;  /* 0x0000000309037207 */ /* 0x000fe40004000000 */
[----:B---3--:R-:W-:-:S04]  /*2790*/  ISETP.NE.AND P1, PT, R7, 0x1, PT ;  /* 0x000000010700780c */ /* 0x008fc80003f25270 */
[----:B------:R-:W-:-:S05]  /*27a0*/  SEL R4, R10, R4, !P1 ;  /* 0x000000040a047207 */ /* 0x000fca0004800000 */
[----:B------:R-:W-:Y:S02]  /*27b0*/  IMAD.IADD R5, R3, 0x1, -R4 ;  /* 0x0000000103057824 */ /* 0x000fe400078e0a04 */
[----:B------:R-:W-:Y:S02]  /*27c0*/  IMAD.IADD R3, R4, 0x1, -R3 ;  /* 0x0000000104037824 */ /* 0x000fe400078e0a03 */
[----:B------:R-:W-:Y:S02]  /*27d0*/  IMAD R10, R5, R7, R10 ;  /* 0x00000007050a7224 */ /* 0x000fe400078e020a */
[----:B------:R-:W-:-:S07]  /*27e0*/  IMAD R9, R3, R2, R9 ;  /* 0x0000000203097224 */ /* 0x000fce00078e0209 */
.L_x_42:
[----:B------:R-:W-:Y:S01]  /*27f0*/  VIADD R14, R14, 0x1 ;  /* 0x000000010e0e7836 */ /* 0x000fe20000000000 */
[----:B------:R-:W-:Y:S01]  /*2800*/  PLOP3.LUT P1, PT, PT, PT, PT, 0x80, 0x8 ;  /* 0x000000000008781c */ /* 0x000fe20003f2f070 */
[----:B------:R-:W-:Y:S02]  /*2810*/  IMAD.IADD R47, R10, 0x1, R46 ;  /* 0x000000010a2f7824 */ /* 0x000fe400078e022e */
[----:B------:R-:W-:Y:S01]  /*2820*/  IMAD.IADD R48, R9, 0x1, R31 ;  /* 0x0000000109307824 */ /* 0x000fe200078e021f */
[----:B------:R-:W-:-:S04]  /*2830*/  ISETP.NE.AND P0, PT, R14, 0x2, PT ;  /* 0x000000020e00780c */ /* 0x000fc80003f05270 */
[----:B------:R-:W-:Y:S02]  /*2840*/  SEL R2, RZ, 0x1, P0 ;  /* 0x00000001ff027807 */ /* 0x000fe40000000000 */
[----:B------:R-:W-:Y:S02]  /*2850*/  SEL R14, R14, RZ, P0 ;  /* 0x000000ff0e0e7207 */ /* 0x000fe40000000000 */
[----:B------:R-:W-:Y:S01]  /*2860*/  LOP3.LUT R13, R13, R2, RZ, 0x3c, !PT ;  /* 0x000000020d0d7212 */ /* 0x000fe200078e3cff */
[----:B------:R-:W-:Y:S06]  /*2870*/  @P2 BRA `(.L_x_43) ;  /* 0xfffffff000582947 */ /* 0x000fec000383ffff */
[----:B------:R-:W-:Y:S01]  /*2880*/  UIADD3 UR4, UPT, UPT, UR4, 0xc0, URZ ;  /* 0x000000c004047890 */ /* 0x000fe2000fffe0ff */
[----:B------:R-:W-:-:S03]  /*2890*/  SHF.L.U32 R2, R15, 0x1f, RZ ;  /* 0x0000001f0f027819 */ /* 0x000fc600000006ff */
[----:B------:R-:W-:-:S09]  /*28a0*/  ULEA UR5, UR13, UR4, 0x3 ;  /* 0x000000040d057291 */ /* 0x000fd2000f8e18ff */
[----:B------:R-:W1:Y:S02]  /*28b0*/  SYNCS.PHASECHK.TRANS64.TRYWAIT P0, [UR5], R2 ;  /* 0x00000002ff0075a7 */ /* 0x000e640008001105 */
[----:B-1----:R-:W-:Y:S05]  /*28c0*/  @!P0 BRA `(.L_x_44) ;  /* 0x0000004800d88947 */ /* 0x002fea0003800000 */
.L_x_146:
[----:B------:R-:W-:-:S04]  /*28d0*/  UIADD3 UR6, UPT, UPT, UR13, 0x1, URZ ;  /* 0x000000010d067890 */ /* 0x000fc8000fffe0ff */
[----:B------:R-:W-:-:S04]  /*28e0*/  UISETP.NE.AND UP0, UPT, UR6, 0x18, UPT ;  /* 0x000000180600788c */ /* 0x000fc8000bf05270 */
[----:B------:R-:W-:Y:S02]  /*28f0*/  USEL UR7, URZ, 0x1, UP0 ;  /* 0x00000001ff077887 */ /* 0x000fe40008000000 */
[----:B------:R-:W-:-:S04]  /*2900*/  USEL UR6, UR6, URZ, UP0 ;  /* 0x000000ff06067287 */ /* 0x000fc80008000000 */
[----:B------:R-:W-:Y:S01]  /*2910*/  ULEA UR5, UR6, UR4, 0x3 ;  /* 0x0000000406057291 */ /* 0x000fe2000f8e18ff */
[----:B-1----:R-:W-:-:S04]  /*2920*/  LOP3.LUT R2, R15, UR7, RZ, 0x3c, !PT ;  /* 0x000000070f027c12 */ /* 0x002fc8000f8e3cff */
[----:B------:R-:W-:-:S04]  /*2930*/  SHF.L.U32 R3, R2, 0x1f, RZ ;  /* 0x0000001f02037819 */ /* 0x000fc800000006ff */
[----:B------:R-:W1:Y:S02]  /*2940*/  SYNCS.PHASECHK.TRANS64.TRYWAIT P0, [UR5], R3 ;  /* 0x00000003ff0075a7 */ /* 0x000e640008001105 */
[----:B-1----:R-:W-:Y:S05]  /*2950*/  @!P0 BRA `(.L_x_45) ;  /* 0x0000004800cc8947 */ /* 0x002fea0003800000 */
.L_x_148:
[----:B------:R-:W-:-:S04]  /*2960*/  UIADD3 UR6, UPT, UPT, UR6, 0x1, URZ ;  /* 0x0000000106067890 */ /* 0x000fc8000fffe0ff */
[----:B------:R-:W-:-:S04]  /*2970*/  UISETP.NE.AND UP0, UPT, UR6, 0x18, UPT ;  /* 0x000000180600788c */ /* 0x000fc8000bf05270 */
[----:B------:R-:W-:Y:S02]  /*2980*/  USEL UR7, URZ, 0x1, UP0 ;  /* 0x00000001ff077887 */ /* 0x000fe40008000000 */
[----:B------:R-:W-:-:S04]  /*2990*/  USEL UR6, UR6, URZ, UP0 ;  /* 0x000000ff06067287 */ /* 0x000fc80008000000 */
[----:B------:R-:W-:Y:S01]  /*29a0*/  ULEA UR5, UR6, UR4, 0x3 ;  /* 0x0000000406057291 */ /* 0x000fe2000f8e18ff */
[----:B------:R-:W-:-:S04]  /*29b0*/  LOP3.LUT R2, R2, UR7, RZ, 0x3c, !PT ;  /* 0x0000000702027c12 */ /* 0x000fc8000f8e3cff */
[----:B-1----:R-:W-:-:S04]  /*29c0*/  SHF.L.U32 R3, R2, 0x1f, RZ ;  /* 0x0000001f02037819 */ /* 0x002fc800000006ff */
[----:B------:R-:W1:Y:S02]  /*29d0*/  SYNCS.PHASECHK.TRANS64.TRYWAIT P0, [UR5], R3 ;  /* 0x00000003ff0075a7 */ /* 0x000e640008001105 */
[----:B-1----:R-:W-:Y:S05]  /*29e0*/  @!P0 BRA `(.L_x_46) ;  /* 0x0000004800c08947 */ /* 0x002fea0003800000 */
.L_x_150:
        /* <DEDUP_REMOVED lines=9> */
.L_x_152:
        /* <DEDUP_REMOVED lines=9> */
.L_x_154:
        /* <DEDUP_REMOVED lines=9> */
.L_x_156:
        /* <DEDUP_REMOVED lines=9> */
.L_x_158:
        /* <DEDUP_REMOVED lines=9> */
.L_x_160:
        /* <DEDUP_REMOVED lines=9> */
.L_x_162:
        /* <DEDUP_REMOVED lines=9> */
.L_x_164:
        /* <DEDUP_REMOVED lines=9> */
.L_x_166:
        /* <DEDUP_REMOVED lines=9> */
.L_x_168:
        /* <DEDUP_REMOVED lines=9> */
.L_x_170:
        /* <DEDUP_REMOVED lines=9> */
.L_x_172:
        /* <DEDUP_REMOVED lines=9> */
.L_x_174:
        /* <DEDUP_REMOVED lines=9> */
.L_x_176:
        /* <DEDUP_REMOVED lines=9> */
.L_x_178:
        /* <DEDUP_REMOVED lines=9> */
.L_x_180:
        /* <DEDUP_REMOVED lines=9> */
.L_x_182:
        /* <DEDUP_REMOVED lines=9> */
.L_x_184:
        /* <DEDUP_REMOVED lines=9> */
.L_x_186:
        /* <DEDUP_REMOVED lines=9> */
.L_x_188:
        /* <DEDUP_REMOVED lines=9> */
.L_x_190:
[----:B------:R-:W-:-:S04]  /*3530*/  UIADD3 UR6, UPT, UPT, UR6, 0x1, URZ ;  /* 0x0000000106067890 */ /* 0x000fc8000fffe0ff */
[----:B------:R-:W-:-:S04]  /*3540*/  UISETP.NE.AND UP0, UPT, UR6, 0x18, UPT ;  /* 0x000000180600788c */ /* 0x000fc8000bf05270 */
[----:B------:R-:W-:Y:S02]  /*3550*/  USEL UR5, URZ, 0x1, UP0 ;  /* 0x00000001ff057887 */ /* 0x000fe40008000000 */
[----:B------:R-:W-:-:S04]  /*3560*/  USEL UR6, UR6, URZ, UP0 ;  /* 0x000000ff06067287 */ /* 0x000fc80008000000 */
[----:B------:R-:W-:Y:S01]  /*3570*/  ULEA UR6, UR6, UR4, 0x3 ;  /* 0x0000000406067291 */ /* 0x000fe2000f8e18ff */
[----:B------:R-:W-:-:S04]  /*3580*/  LOP3.LUT R2, R2, UR5, RZ, 0x3c, !PT ;  /* 0x0000000502027c12 */ /* 0x000fc8000f8e3cff */
[----:B------:R-:W-:Y:S01]  /*3590*/  SHF.L.U32 R2, R2, 0x1f, RZ ;  /* 0x0000001f02027819 */ /* 0x000fe200000006ff */
[----:B-1-3--:R-:W-:-:S07]  /*35a0*/  IMAD.U32 R0, RZ, RZ, UR6 ;  /* 0x00000006ff007e24 */ /* 0x00afce000f8e00ff */
.L_x_67:
[----:B-1----:R1:W2:Y:S02]  /*35b0*/  SYNCS.PHASECHK.TRANS64.TRYWAIT P0, [R0+URZ], R2 ;  /* 0x00000002000075a7 */ /* 0x0022a400080011ff */
[----:B--2---:R-:W-:Y:S05]  /*35c0*/  @!P0 NANOSLEEP.SYNCS 0x989680 ;  /* 0x009896800000895d */ /* 0x004fea0003900000 */
[----:B------:R-:W2:Y:S02]  /*35d0*/  @!P0 SYNCS.PHASECHK.TRANS64 P0, [R0+URZ], R2 ;  /* 0x00000002000085a7 */ /* 0x000ea400080010ff */
[----:B--2---:R-:W-:Y:S05]  /*35e0*/  @P0 EXIT ;  /* 0x000000000000094d */ /* 0x004fea0003800000 */
[----:B------:R-:W-:Y:S05]  /*35f0*/  BRA `(.L_x_67) ;  /* 0xfffffffc00ec7947 */ /* 0x000fea000383ffff */
.L_x_23:
[----:B------:R-:W-:-:S04]  /*3600*/  UISETP.NE.AND UP1, UPT, UR37, URZ, UPT ;  /* 0x000000ff2500728c */ /* 0x000fc8000bf25270 */
[----:B------:R-:W-:-:S09]  /*3610*/  UISETP.NE.OR UP1, UPT, UR10, 0x1, UP1 ;  /* 0x000000010a00788c */ /* 0x000fd20008f25670 */
[----:B------:R-:W-:Y:S05]  /*3620*/  BRA.U UP1, `(.L_x_68) ;  /* 0x00000005014c7547 */ /* 0x000fea000b800000 */
[----:B------:R-:W-:Y:S01]  /*3630*/  HFMA2 R11, -RZ, RZ, 0, 0 ;  /* 0x00000000ff0b7431 */ /* 0x000fe200000001ff */
[----:B------:R-:W-:Y:S01]  /*3640*/  ISETP.GE.U32.AND P2, PT, R10, 0x2, PT ;  /* 0x000000020a00780c */ /* 0x000fe20003f46070 */
[----:B------:R-:W-:Y:S01]  /*3650*/  IMAD.MOV.U32 R12, RZ, RZ, 0x1 ;  /* 0x00000001ff0c7424 */ /* 0x000fe200078e00ff */
[----:B------:R-:W-:Y:S01]  /*3660*/  CS2R R8, SRZ ;  /* 0x0000000000087805 */ /* 0x000fe2000001ff00 */
[----:B------:R-:W-:Y:S01]  /*3670*/  IMAD.MOV.U32 R3, RZ, RZ, RZ ;  /* 0x000000ffff037224 */ /* 0x000fe200078e00ff */
[----:B------:R-:W-:Y:S01]  /*3680*/  UMOV UR4, 0x400 ;  /* 0x0000040000047882 */ /* 0x000fe20000000000 */
[----:B------:R-:W-:Y:S01]  /*3690*/  UMOV UR6, URZ ;  /* 0x000000ff00067c82 */ /* 0x000fe20008000000 */
[----:B------:R-:W-:-:S12]  /*36a0*/  ULEA UR37, UR37, UR4, 0x18 ;  /* 0x0000000425257291 */ /* 0x000fd8000f8ec0ff */
.L_x_72:
[----:B------:R-:W-:Y:S02]  /*36b0*/  LEA R0, R3, UR37, 0x3 ;  /* 0x0000002503007c11 */ /* 0x000fe4000f8e18ff */
[----:B------:R-:W-:-:S03]  /*36c0*/  SHF.L.U32 R4, R8, 0x1f, RZ ;  /* 0x0000001f08047819 */ /* 0x000fc600000006ff */
[----:B------:R-:W-:Y:S01]  /*36d0*/  VIADD R5, R0, 0x220 ;  /* 0x0000022000057836 */ /* 0x000fe20000000000 */
[----:B------:R-:W1:Y:S02]  /*36e0*/  SYNCS.PHASECHK.TRANS64.TRYWAIT P0, [R0+URZ+0x210], R4 ;  /* 0x00021004000075a7 */ /* 0x000e6400080011ff */
[----:B-1----:R-:W-:Y:S05]  /*36f0*/  @!P0 BRA `(.L_x_69) ;  /* 0x0000004400748947 */ /* 0x002fea0003800000 */
.L_x_191:
[----:B------:R-:W-:Y:S01]  /*3700*/  ULEA UR5, UR6, UR37, 0x3 ;  /* 0x0000002506057291 */ /* 0x000fe2000f8e18ff */
[----:B-1----:R-:W-:Y:S01]  /*3710*/  PRMT R0, RZ, 0x654, R5 ;  /* 0x00000654ff007816 */ /* 0x002fe20000000005 */
[----:B------:R-:W-:Y:S01]  /*3720*/  @!P2 IMAD.MOV.U32 R4, RZ, RZ, 0x10 ;  /* 0x00000010ff04a424 */ /* 0x000fe200078e00ff */
[----:B------:R-:W-:Y:S01]  /*3730*/  SHF.L.U32 R5, R12, 0x1f, RZ ;  /* 0x0000001f0c057819 */ /* 0x000fe200000006ff */
[----:B------:R-:W-:Y:S01]  /*3740*/  UIADD3 UR4, UPT, UPT, UR5, 0x1b0, URZ ;  /* 0x000001b005047890 */ /* 0x000fe2000fffe0ff */
[----:B------:R1:W-:Y:S05]  /*3750*/  SYNCS.ARRIVE.TRANS64.RED.A1T0 RZ, [R0+URZ], RZ ;  /* 0x000000ff00ff79a7 */ /* 0x0003ea00081004ff */
[----:B------:R-:W-:Y:S01]  /*3760*/  IMAD.U32 R6, RZ, RZ, UR4 ;  /* 0x00000004ff067e24 */ /* 0x000fe2000f8e00ff */
[----:B------:R-:W2:Y:S04]  /*3770*/  SYNCS.PHASECHK.TRANS64.TRYWAIT P0, [UR5+0x1c0], R5 ;  /* 0x0001c005ff0075a7 */ /* 0x000ea80008001105 */
[----:B------:R-:W-:Y:S01]  /*3780*/  PRMT R6, R10, 0x654, R6 ;  /* 0x000006540a067816 */ /* 0x000fe20000000006 */
[----:B-12---:R-:W-:Y:S06]  /*3790*/  @!P0 BRA `(.L_x_70) ;  /* 0x0000004400608947 */ /* 0x006fec0003800000 */
.L_x_193:
[----:B------:R-:W-:Y:S01]  /*37a0*/  ULEA UR4, UR6, UR37, 0x4 ;  /* 0x0000002506047291 */ /* 0x000fe2000f8e20ff */
[----:B------:R-:W-:Y:S01]  /*37b0*/  SEL R2, R6, R2, !P2 ;  /* 0x0000000206027207 */ /* 0x000fe20005000000 */
[----:B------:R-:W-:Y:S01]  /*37c0*/  UIADD3 UR5, UPT, UPT, UR5, 0x1b0, URZ ;  /* 0x000001b005057890 */ /* 0x000fe2000fffe0ff */
[----:B-1----:R-:W-:Y:S01]  /*37d0*/  LEA R0, R11, UR37, 0x3 ;  /* 0x000000250b007c11 */ /* 0x002fe2000f8e18ff */
[----:B------:R-:W-:Y:S01]  /*37e0*/  UIADD3 UR4, UPT, UPT, UR4, 0x240, URZ ;  /* 0x0000024004047890 */ /* 0x000fe2000fffe0ff */
[----:B------:R1:W-:Y:S01]  /*37f0*/  @!P2 SYNCS.ARRIVE.TRANS64.RED RZ, [R2+URZ], R4 ;  /* 0x0000000402ffa9a7 */ /* 0x0003e200080004ff */
[----:B------:R-:W-:Y:S01]  /*3800*/  UIADD3 UR6, UPT, UPT, UR6, 0x1, URZ ;  /* 0x0000000106067890 */ /* 0x000fe2000fffe0ff */
[----:B------:R-:W-:-:S03]  /*3810*/  VIADD R3, R3, 0x1 ;  /* 0x0000000103037836 */ /* 0x000fc60000000000 */
[----:B------:R-:W-:Y:S02]  /*3820*/  UISETP.NE.AND UP0, UPT, UR6, 0x2, UPT ;  /* 0x000000020600788c */ /* 0x000fe4000bf05270 */
[----:B------:R-:W-:Y:S01]  /*3830*/  ISETP.NE.AND P0, PT, R3, 0x2, PT ;  /* 0x000000020300780c */ /* 0x000fe20003f05270 */
[----:B------:R-:W-:Y:S06]  /*3840*/  UGETNEXTWORKID.BROADCAST [UR4], [UR5] ;  /* 0x00000000040073ca */ /* 0x000fec0008000100 */
[----:B------:R-:W-:Y:S02]  /*3850*/  USEL UR4, URZ, 0x1, UP0 ;  /* 0x00000001ff047887 */ /* 0x000fe40008000000 */
[----:B------:R-:W-:-:S04]  /*3860*/  USEL UR6, UR6, URZ, UP0 ;  /* 0x000000ff06067287 */ /* 0x000fc80008000000 */
[----:B------:R-:W-:Y:S02]  /*3870*/  LOP3.LUT R12, R12, UR4, RZ, 0x3c, !PT ;  /* 0x000000040c0c7c12 */ /* 0x000fe4000f8e3cff */
[----:B-1----:R-:W-:-:S04]  /*3880*/  SHF.L.U32 R4, R9, 0x1f, RZ ;  /* 0x0000001f09047819 */ /* 0x002fc800000006ff */
[----:B------:R-:W1:Y:S02]  /*3890*/  SYNCS.PHASECHK.TRANS64.TRYWAIT P1, [R0+URZ+0x1b0], R4 ;  /* 0x0001b004000075a7 */ /* 0x000e6400080211ff */
[----:B-1----:R-:W-:Y:S05]  /*38a0*/  @!P1 BRA `(.L_x_71) ;  /* 0x0000004400349947 */ /* 0x002fea0003800000 */
.L_x_194:
[----:B-1----:R-:W-:Y:S01]  /*38b0*/  LEA R4, R11, UR37, 0x4 ;  /* 0x000000250b047c11 */ /* 0x002fe2000f8e20ff */
[----:B------:R-:W-:Y:S01]  /*38c0*/  VIADD R0, R0, 0x1c0 ;  /* 0x000001c000007836 */ /* 0x000fe20000000000 */
[----:B------:R-:W-:Y:S01]  /*38d0*/  SEL R3, R3, RZ, P0 ;  /* 0x000000ff03037207 */ /* 0x000fe20000000000 */
[----:B------:R-:W-:-:S03]  /*38e0*/  VIADD R11, R11, 0x1 ;  /* 0x000000010b0b7836 */ /* 0x000fc60000000000 */
[----:B------:R-:W1:Y:S01]  /*38f0*/  LDS.128 R4, [R4+0x240] ;  /* 0x0002400004047984 */ /* 0x000e620000000c00 */
[----:B------:R-:W-:Y:S02]  /*3900*/  PRMT R0, RZ, 0x654, R0 ;  /* 0x00000654ff007816 */ /* 0x000fe40000000000 */
[C---:B------:R-:W-:Y:S01]  /*3910*/  ISETP.NE.AND P1, PT, R11.reuse, 0x2, PT ;  /* 0x000000020b00780c */ /* 0x040fe20003f25270 */
[----:B------:R-:W-:Y:S01]  /*3920*/  @!PT LDS RZ, [RZ] ;  /* 0x00000000fffff984 */ /* 0x000fe20000000800 */
[----:B------:R-:W-:Y:S01]  /*3930*/  @!PT LDS RZ, [RZ] ;  /* 0x00000000fffff984 */ /* 0x000fe20000000800 */
[----:B------:R-:W-:Y:S01]  /*3940*/  @!PT LDS RZ, [RZ] ;  /* 0x00000000fffff984 */ /* 0x000fe20000000800 */
[----:B------:R-:W-:Y:S01]  /*3950*/  @!PT LDS RZ, [RZ] ;  /* 0x00000000fffff984 */ /* 0x000fe20000000800 */
[----:B------:R2:W-:Y:S06]  /*3960*/  MEMBAR.ALL.CTA ;  /* 0x0000000000007992 */ /* 0x0005ec0000008000 */
[----:B--2---:R-:W2:Y:S01]  /*3970*/  FENCE.VIEW.ASYNC.S ;  /* 0x00000000000073c6 */ /* 0x004ea20000000000 */
[----:B------:R-:W-:Y:S01]  /*3980*/  SEL R11, R11, RZ, P1 ;  /* 0x000000ff0b0b7207 */ /* 0x000fe20000800000 */
[----:B--2---:R2:W-:Y:S01]  /*3990*/  SYNCS.ARRIVE.TRANS64.RED.A1T0 RZ, [R0+URZ], RZ ;  /* 0x000000ff00ff79a7 */ /* 0x0045e200081004ff */
[----:B-1----:R-:W-:-:S02]  /*39a0*/  LOP3.LUT P3, RZ, R6, 0x1, RZ, 0xc0, !PT ;  /* 0x0000000106ff7812 */ /* 0x002fc4000786c0ff */
[----:B------:R-:W-:-:S04]  /*39b0*/  SEL R4, RZ, 0x1, P1 ;  /* 0x00000001ff047807 */ /* 0x000fc80000800000 */
[----:B------:R-:W-:Y:S02]  /*39c0*/  LOP3.LUT R9, R9, R4, RZ, 0x3c, !PT ;  /* 0x0000000409097212 */ /* 0x000fe400078e3cff */
[----:B--2---:R-:W-:-:S04]  /*39d0*/  SEL R0, RZ, 0x1, P0 ;  /* 0x00000001ff007807 */ /* 0x004fc80000000000 */
[----:B------:R-:W-:Y:S01]  /*39e0*/  LOP3.LUT R8, R8, R0, RZ, 0x3c, !PT ;  /* 0x0000000008087212 */ /* 0x000fe200078e3cff */
[----:B------:R-:W-:Y:S06]  /*39f0*/  @P3 BRA `(.L_x_72) ;  /* 0xfffffffc002c3947 */ /* 0x000fec000383ffff */
[----:B------:R-:W-:Y:S01]  /*3a00*/  ULEA UR5, UR6, UR37, 0x3 ;  /* 0x0000002506057291 */ /* 0x000fe2000f8e18ff */
[----:B------:R-:W-:-:S08]  /*3a10*/  SHF.L.U32 R2, R12, 0x1f, RZ ;  /* 0x0000001f0c027819 */ /* 0x000fd000000006ff */
[----:B------:R-:W1:Y:S02]  /*3a20*/  SYNCS.PHASECHK.TRANS64 P0, [UR5+0x1c0], R2 ;  /* 0x0001c002ff0075a7 */ /* 0x000e640008001005 */
[----:B-1----:R-:W-:Y:S05]  /*3a30*/  @P0 BRA `(.L_x_73) ;  /* 0x0000000000080947 */ /* 0x002fea0003800000 */
[----:B------:R-:W1:Y:S02]  /*3a40*/  SYNCS.PHASECHK.TRANS64.TRYWAIT P0, [UR5+0x1c0], R2 ;  /* 0x0001c002ff0075a7 */ /* 0x000e640008001105 */
[----:B-1----:R-:W-:Y:S05]  /*3a50*/  @!P0 BRA `(.L_x_74) ;  /* 0x0000004000dc8947 */ /* 0x002fea0003800000 */
.L_x_73:
[----:B------:R-:W-:-:S04]  /*3a60*/  UIADD3 UR4, UPT, UPT, UR6, 0x1, URZ ;  /* 0x0000000106047890 */ /* 0x000fc8000fffe0ff */
[----:B------:R-:W-:-:S04]  /*3a70*/  UISETP.NE.AND UP0, UPT, UR4, 0x2, UPT ;  /* 0x000000020400788c */ /* 0x000fc8000bf05270 */
[----:B------:R-:W-:Y:S02]  /*3a80*/  USEL UR7, URZ, 0x1, UP0 ;  /* 0x00000001ff077887 */ /* 0x000fe40008000000 */
[----:B------:R-:W-:-:S04]  /*3a90*/  USEL UR4, UR4, URZ, UP0 ;  /* 0x000000ff04047287 */ /* 0x000fc80008000000 */
[----:B------:R-:W-:Y:S01]  /*3aa0*/  ULEA UR4, UR4, UR37, 0x3 ;  /* 0x0000002504047291 */ /* 0x000fe2000f8e18ff */
[----:B-1----:R-:W-:-:S04]  /*3ab0*/  LOP3.LUT R2, R12, UR7, RZ, 0x3c, !PT ;  /* 0x000000070c027c12 */ /* 0x002fc8000f8e3cff */
[----:B------:R-:W-:-:S04]  /*3ac0*/  SHF.L.U32 R0, R2, 0x1f, RZ ;  /* 0x0000001f02007819 */ /* 0x000fc800000006ff */
[----:B------:R-:W1:Y:S02]  /*3ad0*/  SYNCS.PHASECHK.TRANS64 P0, [UR4+0x1c0], R0 ;  /* 0x0001c000ff0075a7 */ /* 0x000e640008001004 */
[----:B-1----:R-:W-:Y:S05]  /*3ae0*/  @P0 EXIT ;  /* 0x000000000000094d */ /* 0x002fea0003800000 */
[----:B------:R-:W-:Y:S02]  /*3af0*/  SHF.L.U32 R2, R2, 0x1f, RZ ;  /* 0x0000001f02027819 */ /* 0x000fe400000006ff */
[----:B------:R-:W-:-:S07]  /*3b00*/  MOV R0, UR4 ;  /* 0x0000000400007c02 */ /* 0x000fce0008000f00 */
.L_x_75:
[----:B-1----:R1:W2:Y:S02]  /*3b10*/  SYNCS.PHASECHK.TRANS64.TRYWAIT P0, [R0+URZ+0x1c0], R2 ;  /* 0x0001c002000075a7 */ /* 0x0022a400080011ff */
[----:B--2---:R-:W-:Y:S05]  /*3b20*/  @!P0 NANOSLEEP.SYNCS 0x989680 ;  /* 0x009896800000895d */ /* 0x004fea0003900000 */
[----:B------:R-:W2:Y:S02]  /*3b30*/  @!P0 SYNCS.PHASECHK.TRANS64 P0, [R0+URZ+0x1c0], R2 ;  /* 0x0001c002000085a7 */ /* 0x000ea400080010ff */
[----:B--2---:R-:W-:Y:S05]  /*3b40*/  @P0 EXIT ;  /* 0x000000000000094d */ /* 0x004fea0003800000 */
[----:B------:R-:W-:Y:S05]  /*3b50*/  BRA `(.L_x_75) ;  /* 0xfffffffc00ec7947 */ /* 0x000fea000383ffff */
.L_x_68:
[----:B------:R-:W-:Y:S05]  /*3b60*/  BRA.U UP4, `(.L_x_76) ;  /* 0x0000001104d87547 */ /* 0x000fea000b800000 */
[----:B------:R-:W-:Y:S01]  /*3b70*/  UMOV UR6, 0x40 ;  /* 0x0000004000067882 */ /* 0x000fe20000000000 */
[----:B------:R-:W-:Y:S01]  /*3b80*/  NOP ;  /* 0x0000000000007918 */ /* 0x000fe20000000000 */
[----:B------:R-:W-:Y:S01]  /*3b90*/  ULEA UR6, UR37, UR6, 0x18 ;  /* 0x0000000625067291 */ /* 0x000fe2000f8ec0ff */
[----:B------:R-:W-:Y:S02]  /*3ba0*/  UMOV UR7, 0x400 ;  /* 0x0000040000077882 */ /* 0x000fe40000000000 */
[----:B------:R-:W-:-:S06]  /*3bb0*/  ULEA UR37, UR37, UR7, 0x18 ;  /* 0x0000000725257291 */ /* 0x000fcc000f8ec0ff */
[----:B------:R-:W1:Y:S02]  /*3bc0*/  LDS.U8 R2, [UR6+0x1c] ;  /* 0x00001c06ff027984 */ /* 0x000e640008000000 */
[----:B-1----:R-:W-:-:S13]  /*3bd0*/  ISETP.NE.AND P0, PT, R2, RZ, PT ;  /* 0x000000ff0200720c */ /* 0x002fda0003f05270 */
[----:B------:R-:W-:Y:S05]  /*3be0*/  @P0 BRA `(.L_x_77) ;  /* 0x0000000400080947 */ /* 0x000fea0003800000 */
[----:B------:R-:W-:Y:S02]  /*3bf0*/  UISETP.NE.U32.AND UP0, UPT, UR5, 0x1, UPT ;  /* 0x000000010500788c */ /* 0x000fe4000bf05070 */
[----:B------:R-:W-:-:S07]  /*3c00*/  UIADD3 UR8, UPT, UPT, UR6, 0x8, URZ ;  /* 0x0000000806087890 */ /* 0x000fce000fffe0ff */
[----:B------:R-:W-:Y:S05]  /*3c10*/  BRA.U !UP0, `(.L_x_78) ;  /* 0x00000001089c7547 */ /* 0x000fea000b800000 */
[----:B------:R-:W-:Y:S01]  /*3c20*/  ELECT P0, URZ, PT ;  /* 0x0000000000ff782f */ /* 0x000fe20003800000 */
[----:B------:R-:W-:-:S12]  /*3c30*/  BSSY B0, `(.L_x_78) ;  /* 0x0000025000007945 */ /* 0x000fd80003800000 */
[----:B------:R-:W-:Y:S05]  /*3c40*/  @!P0 BRA `(.L_x_79) ;  /* 0x00000000008c8947 */ /* 0x000fea0003800000 */
[----:B------:R-:W-:-:S05]  /*3c50*/  UMOV UR7, 0x10 ;  /* 0x0000001000077882 */ /* 0x000fca0000000000 */
[----:B------:R-:W-:Y:S04]  /*3c60*/  DEPBAR.LE SB1, 0x36 ;  /* 0x00009d800000791a */ /* 0x000fe80000000000 */
[----:B------:R-:W1:Y:S02]  /*3c70*/  UTCATOMSWS.2CTA.FIND_AND_SET.ALIGN UP1, UR7, UR7 ;  /* 0x00000007000775e3 */ /* 0x000e640008220800 */
[----:B-1----:R-:W-:Y:S01]  /*3c80*/  MOV R10, UR7 ;  /* 0x00000007000a7c02 */ /* 0x002fe20008000f00 */
[----:B------:R-:W-:Y:S06]  /*3c90*/  BRA.U UP1, `(.L_x_80) ;  /* 0x0000000101187547 */ /* 0x000fec000b800000 */
.L_x_81:
[----:B------:R-:W-:Y:S05]  /*3ca0*/  NANOSLEEP 0x64 ;  /* 0x000000640000795d */ /* 0x000fea0003800000 */
[----:B------:R-:W-:-:S05]  /*3cb0*/  UMOV UR7, 0x10 ;  /* 0x0000001000077882 */ /* 0x000fca0000000000 */
[----:B------:R-:W-:Y:S04]  /*3cc0*/  DEPBAR.LE SB1, 0x36 ;  /* 0x00009d800000791a */ /* 0x000fe80000000000 */
[----:B------:R-:W1:Y:S02]  /*3cd0*/  UTCATOMSWS.2CTA.FIND_AND_SET.ALIGN UP1, UR7, UR7 ;  /* 0x00000007000775e3 */ /* 0x000e640008220800 */
[----:B-1----:R-:W-:Y:S01]  /*3ce0*/  MOV R10, UR7 ;  /* 0x00000007000a7c02 */ /* 0x002fe20008000f00 */
[----:B------:R-:W-:Y:S05]  /*3cf0*/  BRA.U !UP1, `(.L_x_81) ;  /* 0xfffffffd09e87547 */ /* 0x000fea000b83ffff */
.L_x_80:
[----:B------:R-:W1:Y:S01]  /*3d00*/  LDS R5, [UR6+0x10] ;  /* 0x00001006ff057984 */ /* 0x000e620008000800 */
[----:B------:R-:W-:Y:S01]  /*3d10*/  IMAD.U32 R3, RZ, RZ, UR37 ;  /* 0x00000025ff037e24 */ /* 0x000fe2000f8e00ff */
[----:B------:R-:W-:-:S03]  /*3d20*/  MOV R2, UR4 ;  /* 0x0000000400027c02 */ /* 0x000fc60008000f00 */
[----:B------:R-:W-:Y:S01]  /*3d30*/  VIADD R3, R3, 0x260 ;  /* 0x0000026003037836 */ /* 0x000fe20000000000 */
[----:B-1----:R-:W-:-:S04]  /*3d40*/  SHF.L.U32 R5, R5, 0x1f, RZ ;  /* 0x0000001f05057819 */ /* 0x002fc800000006ff */
[----:B------:R-:W1:Y:S02]  /*3d50*/  SYNCS.PHASECHK.TRANS64.TRYWAIT P0, [UR6+0x8], R5 ;  /* 0x00000805ff0075a7 */ /* 0x000e640008001106 */
[----:B-1----:R-:W-:Y:S05]  /*3d60*/  @P0 BRA `(.L_x_82) ;  /* 0x0000000000080947 */ /* 0x002fea0003800000 */
[----:B------:R-:W1:Y:S02]  /*3d70*/  SYNCS.PHASECHK.TRANS64.TRYWAIT P0, [UR6+0x8], R5 ;  /* 0x00000805ff0075a7 */ /* 0x000e640008001106 */
[----:B-1----:R-:W-:Y:S05]  /*3d80*/  @!P0 BRA `(.L_x_83) ;  /* 0x0000004000288947 */ /* 0x002fea0003800000 */
.L_x_82:
[----:B-1----:R-:W-:Y:S01]  /*3d90*/  HFMA2 R4, -RZ, RZ, 0, 5.9604644775390625e-08 ;  /* 0x00000001ff047431 */ /* 0x002fe200000001ff */
[----:B------:R-:W-:Y:S01]  /*3da0*/  UPRMT UR7, UR4, 0x654, UR8 ;  /* 0x0000065404077896 */ /* 0x000fe20008000008 */
[----:B------:R-:W-:Y:S01]  /*3db0*/  IMAD.MOV.U32 R7, RZ, RZ, 0xffff ;  /* 0x0000ffffff077424 */ /* 0x000fe200078e00ff */
[----:B------:R-:W-:Y:S01]  /*3dc0*/  PRMT R2, R2, 0x654, R3 ;  /* 0x0000065402027816 */ /* 0x000fe20000000003 */
[----:B------:R-:W-:Y:S02]  /*3dd0*/  IMAD.MOV.U32 R5, RZ, RZ, 0x4 ;  /* 0x00000004ff057424 */ /* 0x000fe400078e00ff */
[----:B------:R-:W-:Y:S01]  /*3de0*/  IMAD.SHL.U32 R9, R10, 0x20, RZ ;  /* 0x000000200a097824 */ /* 0x000fe200078e00ff */
[----:B------:R-:W-:Y:S02]  /*3df0*/  MOV R3, UR7 ;  /* 0x0000000700037c02 */ /* 0x000fe40008000f00 */
[-C--:B------:R-:W-:Y:S01]  /*3e00*/  SHF.L.U32 R7, R7, R10.reuse, RZ ;  /* 0x0000000a07077219 */ /* 0x080fe200000006ff */
[----:B------:R1:W-:Y:S01]  /*3e10*/  SYNCS.ARRIVE.TRANS64.RED RZ, [UR7], R5 ;  /* 0x00000005ffff79a7 */ /* 0x0003e20008000407 */
[----:B------:R-:W-:Y:S01]  /*3e20*/  SHF.L.U32 R6, R4, R10, RZ ;  /* 0x0000000a04067219 */ /* 0x000fe200000006ff */
[----:B------:R1:W-:Y:S04]  /*3e30*/  STS [UR37+0x260], R9 ;  /* 0x00026009ff007988 */ /* 0x0003e80008000825 */
[----:B------:R1:W-:Y:S04]  /*3e40*/  STAS [R2.64], R10 ;  /* 0x0000000a02007dbd */ /* 0x0003e8000c0008ff */
[----:B------:R1:W-:Y:S04]  /*3e50*/  ATOMS.OR RZ, [UR6+0x14], R7 ;  /* 0x00001407ffff798c */ /* 0x0003e8000b000006 */
[----:B------:R1:W-:Y:S04]  /*3e60*/  ATOMS.OR RZ, [UR6+0x18], R6 ;  /* 0x00001806ffff798c */ /* 0x0003e8000b000006 */
[----:B------:R1:W-:Y:S02]  /*3e70*/  ATOMS.XOR RZ, [UR6+0x10], R4 ;  /* 0x00001004ffff798c */ /* 0x0003e4000b800006 */
.L_x_79:
[----:B------:R-:W-:Y:S05]  /*3e80*/  BSYNC B0 ;  /* 0x0000000000007941 */ /* 0x000fea0003800000 */
.L_x_78:
[----:B------:R-:W-:Y:S05]  /*3e90*/  BRA.U UP0, `(.L_x_84) ;  /* 0x00000001006c7547 */ /* 0x000fea000b800000 */
[----:B------:R-:W-:-:S03]  /*3ea0*/  UMOV UR7, 0xffffffff ;  /* 0xffffffff00077882 */ /* 0x000fc60000000000 */
[----:B------:R-:W-:Y:S05]  /*3eb0*/  BRA.DIV UR7, `(.L_x_85) ;  /* 0x0000003e07f47947 */ /* 0x000fea000b800000 */
[----:B------:R-:W-:-:S13]  /*3ec0*/  ELECT P6, URZ, PT ;  /* 0x0000000000ff782f */ /* 0x000fda00038c0000 */
.L_x_198:
[----:B------:R-:W-:Y:S05]  /*3ed0*/  @!P6 BRA `(.L_x_84) ;  /* 0x00000000005ce947 */ /* 0x000fea0003800000 */
[----:B-1----:R-:W1:Y:S02]  /*3ee0*/  LDS R3, [UR6+0x10] ;  /* 0x00001006ff037984 */ /* 0x002e640008000800 */
[----:B-1----:R-:W-:-:S04]  /*3ef0*/  SHF.L.U32 R3, R3, 0x1f, RZ ;  /* 0x0000001f03037819 */ /* 0x002fc800000006ff */
[----:B------:R-:W1:Y:S02]  /*3f00*/  SYNCS.PHASECHK.TRANS64.TRYWAIT P0, [UR6+0x8], R3 ;  /* 0x00000803ff0075a7 */ /* 0x000e640008001106 */
[----:B-1----:R-:W-:Y:S05]  /*3f10*/  @P0 BRA `(.L_x_86) ;  /* 0x0000000000080947 */ /* 0x002fea0003800000 */
[----:B------:R-:W1:Y:S02]  /*3f20*/  SYNCS.PHASECHK.TRANS64.TRYWAIT P0, [UR6+0x8], R3 ;  /* 0x00000803ff0075a7 */ /* 0x000e640008001106 */
[----:B-1----:R-:W-:Y:S05]  /*3f30*/  @!P0 BRA `(.L_x_87) ;  /* 0x0000003c00f48947 */ /* 0x002fea0003800000 */
.L_x_86:
[----:B------:R-:W2:Y:S01]  /*3f40*/  LDS R5, [UR37+0x260] ;  /* 0x00026025ff057984 */ /* 0x000ea20008000800 */
[----:B-1----:R-:W-:Y:S02]  /*3f50*/  HFMA2 R2, -RZ, RZ, 0, 5.9604644775390625e-08 ;  /* 0x00000001ff027431 */ /* 0x002fe400000001ff */
[----:B------:R-:W-:Y:S01]  /*3f60*/  IMAD.MOV.U32 R3, RZ, RZ, 0xffff ;  /* 0x0000ffffff037424 */ /* 0x000fe200078e00ff */
[----:B------:R-:W-:Y:S01]  /*3f70*/  UPRMT UR7, UR4, 0x654, UR8 ;  /* 0x0000065404077896 */ /* 0x000fe20008000008 */
[----:B--2---:R-:W-:-:S03]  /*3f80*/  IMAD.SHL.U32 R4, R5, 0x20, RZ ;  /* 0x0000002005047824 */ /* 0x004fc600078e00ff */
[-C--:B------:R-:W-:Y:S02]  /*3f90*/  SHF.L.U32 R3, R3, R5.reuse, RZ ;  /* 0x0000000503037219 */ /* 0x080fe400000006ff */
[----:B------:R-:W-:Y:S01]  /*3fa0*/  SHF.L.U32 R5, R2, R5, RZ ;  /* 0x0000000502057219 */ /* 0x000fe200000006ff */
[----:B------:R2:W-:Y:S04]  /*3fb0*/  STS [UR37+0x260], R4 ;  /* 0x00026004ff007988 */ /* 0x0005e80008000825 */
[----:B------:R2:W-:Y:S04]  /*3fc0*/  ATOMS.OR RZ, [UR6+0x14], R3 ;  /* 0x00001403ffff798c */ /* 0x0005e8000b000006 */
[----:B------:R2:W-:Y:S01]  /*3fd0*/  ATOMS.OR RZ, [UR6+0x18], R5 ;  /* 0x00001805ffff798c */ /* 0x0005e2000b000006 */
[----:B------:R-:W-:Y:S03]  /*3fe0*/  SYNCS.ARRIVE.TRANS64.RED.A1T0 RZ, [UR7], RZ ;  /* 0x000000ffffff79a7 */ /* 0x000fe60008100407 */
[----:B------:R2:W-:Y:S01]  /*3ff0*/  ATOMS.XOR RZ, [UR6+0x10], R2 ;  /* 0x00001002ffff798c */ /* 0x0005e2000b800006 */
[----:B------:R-:W-:Y:S05]  /*4000*/  BRA `(.L_x_84) ;  /* 0x0000000000107947 */ /* 0x000fea0003800000 */
.L_x_77:
[----:B------:R-:W-:-:S05]  /*4010*/  MOV R2, 0xffffffff ;  /* 0xffffffff00027802 */ /* 0x000fca0000000f00 */
[----:B------:R1:W-:Y:S02]  /*4020*/  STS [UR37+0x260], R2 ;  /* 0x00026002ff007988 */ /* 0x0003e40008000825 */
[----:B-1----:R-:W-:Y:S02]  /*4030*/  MOV R2, 0x4050 ;  /* 0x0000405000027802 */ /* 0x002fe40000000f00 */
[----:B-----5:R-:W-:Y:S05]  /*4040*/  CALL.REL.NOINC `($__internal_1_$__cuda_sm10x_tcgen05_guardrail_trap_phase_invalid_during_alloc) ;  /* 0x0000004400107944 */ /* 0x020fea0003c00000 */
.L_x_84:
[----:B------:R-:W-:Y:S05]  /*4050*/  WARPSYNC.ALL ;  /* 0x0000000000007948 */ /* 0x000fea0003800000 */
[----:B------:R-:W3:Y:S01]  /*4060*/  S2UR UR7, SR_CgaCtaId ;  /* 0x00000000000779c3 */ /* 0x000ee20000008800 */
[----:B------:R-:W-:Y:S01]  /*4070*/  UMOV UR6, 0x400 ;  /* 0x0000040000067882 */ /* 0x000fe20000000000 */
[----:B------:R-:W-:-:S06]  /*4080*/  NOP ;  /* 0x0000000000007918 */ /* 0x000fcc0000000000 */
[----:B------:R-:W-:Y:S06]  /*4090*/  BAR.ARV 0x6, 0xa0 ;  /* 0x0182800000007b1d */ /* 0x000fec0000002000 */
[----:B------:R-:W4:Y:S01]  /*40a0*/  LDCU UR8, c[0x0][0x38c] ;  /* 0x00007180ff0877ac */ /* 0x000f220008000800 */
[----:B------:R-:W-:Y:S01]  /*40b0*/  LOP3.LUT R0, R0, 0xffff, RZ, 0xc0, !PT ;  /* 0x0000ffff00007812 */ /* 0x000fe200078ec0ff */
[----:B-1----:R-:W-:Y:S01]  /*40c0*/  IMAD.MOV.U32 R9, RZ, RZ, 0x1 ;  /* 0x00000001ff097424 */ /* 0x002fe200078e00ff */
[----:B------:R-:W-:Y:S01]  /*40d0*/  LOP3.LUT R8, R8, 0xffff, RZ, 0xc0, !PT ;  /* 0x0000ffff08087812 */ /* 0x000fe200078ec0ff */
[----:B------:R-:W-:Y:S01]  /*40e0*/  UMOV UR19, URZ ;  /* 0x000000ff00137c82 */ /* 0x000fe20008000000 */
[----:B------:R-:W-:Y:S01]  /*40f0*/  R2UR UR11, R0 ;  /* 0x00000000000b72ca */ /* 0x000fe200000e0000 */
[----:B------:R-:W-:Y:S01]  /*4100*/  UMOV UR18, URZ ;  /* 0x000000ff00127c82 */ /* 0x000fe20008000000 */
[----:B------:R-:W-:Y:S01]  /*4110*/  R2UR UR12, R8 ;  /* 0x00000000080c72ca */ /* 0x000fe200000e0000 */
[----:B------:R-:W-:Y:S01]  /*4120*/  IMAD.MOV.U32 R8, RZ, RZ, RZ ;  /* 0x000000ffff087224 */ /* 0x000fe200078e00ff */
[----:B------:R-:W-:Y:S01]  /*4130*/  UMOV UR17, URZ ;  /* 0x000000ff00117c82 */ /* 0x000fe20008000000 */
[----:B---3--:R-:W-:-:S02]  /*4140*/  ULEA UR7, UR7, UR6, 0x18 ;  /* 0x0000000607077291 */ /* 0x008fc4000f8ec0ff */
[----:B------:R-:W-:Y:S02]  /*4150*/  UISETP.NE.AND UP2, UPT, UR5, URZ, UPT ;  /* 0x000000ff0500728c */ /* 0x000fe4000bf45270 */
[----:B------:R-:W-:Y:S02]  /*4160*/  UIADD3 UR13, UPT, UPT, UR7, 0x1400, URZ ;  /* 0x00001400070d7890 */ /* 0x000fe4000fffe0ff */
[----:B------:R-:W-:Y:S02]  /*4170*/  UIADD3 UR14, UPT, UPT, UR7, 0x31400, URZ ;  /* 0x00031400070e7890 */ /* 0x000fe4000fffe0ff */
[----:B----4-:R-:W-:Y:S01]  /*4180*/  UIADD3 UR8, UPT, UPT, UR8, 0x3f, URZ ;  /* 0x0000003f08087890 */ /* 0x010fe2000fffe0ff */
[----:B--2---:R-:W1:Y:S01]  /*4190*/  LDS R2, [UR7+0x260] ;  /* 0x00026007ff027984 */ /* 0x004e620008000800 */
[----:B------:R-:W-:Y:S02]  /*41a0*/  USHF.R.U32.HI UR13, URZ, 0x4, UR13 ;  /* 0x00000004ff0d7899 */ /* 0x000fe4000801160d */
[----:B------:R-:W-:-:S02]  /*41b0*/  USHF.R.S32.HI UR6, URZ, 0x1f, UR8 ;  /* 0x0000001fff067899 */ /* 0x000fc40008011408 */
[----:B------:R-:W-:Y:S02]  /*41c0*/  USHF.R.U32.HI UR14, URZ, 0x4, UR14 ;  /* 0x00000004ff0e7899 */ /* 0x000fe4000801160e */
[----:B------:R-:W-:Y:S02]  /*41d0*/  ULEA.HI UR6, UR6, UR8, URZ, 0x6 ;  /* 0x0000000806067291 */ /* 0x000fe4000f8f30ff */
[----:B------:R-:W-:Y:S02]  /*41e0*/  ULOP3.LUT UR13, UR13, 0x3fff, URZ, 0xc0, !UPT ;  /* 0x00003fff0d0d7892 */ /* 0x000fe4000f8ec0ff */
[----:B------:R-:W-:Y:S02]  /*41f0*/  USHF.R.S32.HI UR6, URZ, 0x6, UR6 ;  /* 0x00000006ff067899 */ /* 0x000fe40008011406 */
[----:B------:R-:W-:Y:S02]  /*4200*/  ULOP3.LUT UR14, UR14, 0x3fff, URZ, 0xc0, !UPT ;  /* 0x00003fff0e0e7892 */ /* 0x000fe4000f8ec0ff */
[----:B------:R-:W-:Y:S01]  /*4210*/  UISETP.LT.AND UP0, UPT, UR6, 0x1, UPT ;  /* 0x000000010600788c */ /* 0x000fe2000bf01270 */
[----:B------:R-:W-:Y:S01]  /*4220*/  UMOV UR28, 0x0 ;  /* 0x00000000001c7882 */ /* 0x000fe20000000000 */
[----:B------:R-:W-:Y:S01]  /*4230*/  UMOV UR29, 0x8040010 ;  /* 0x08040010001d7882 */ /* 0x000fe20000000000 */
[----:B------:R-:W-:-:S02]  /*4240*/  ULOP3.LUT UR13, UR13, 0x10000, URZ, 0xfc, !UPT ;  /* 0x000100000d0d7892 */ /* 0x000fc4000f8efcff */
[----:B------:R-:W-:Y:S02]  /*4250*/  ULOP3.LUT UR14, UR14, 0x10000, URZ, 0xfc, !UPT ;  /* 0x000100000e0e7892 */ /* 0x000fe4000f8efcff */
[----:B------:R-:W-:Y:S01]  /*4260*/  USEL UR20, UR6, 0x1, !UP0 ;  /* 0x0000000106147887 */ /* 0x000fe2000c000000 */
[----:B------:R-:W-:Y:S01]  /*4270*/  UMOV UR26, 0x0 ;  /* 0x00000000001a7882 */ /* 0x000fe20000000000 */
[----:B------:R-:W-:Y:S01]  /*4280*/  UMOV UR27, 0x8040010 ;  /* 0x08040010001b7882 */ /* 0x000fe20000000000 */
[----:B------:R-:W-:Y:S01]  /*4290*/  UMOV UR24, 0x0 ;  /* 0x0000000000187882 */ /* 0x000fe20000000000 */
[----:B------:R-:W-:Y:S01]  /*42a0*/  UMOV UR25, 0x8040010 ;  /* 0x0804001000197882 */ /* 0x000fe20000000000 */
[----:B------:R-:W-:Y:S01]  /*42b0*/  UMOV UR22, 0x0 ;  /* 0x0000000000167882 */ /* 0x000fe20000000000 */
[----:B------:R-:W-:Y:S01]  /*42c0*/  UMOV UR23, 0x8040010 ;  /* 0x0804001000177882 */ /* 0x000fe20000000000 */
[----:B-1----:R-:W-:Y:S02]  /*42d0*/  R2UR UR21, R2 ;  /* 0x00000000021572ca */ /* 0x002fe400000e0000 */
[----:B------:R-:W-:-:S13]  /*42e0*/  CS2R R2, SRZ ;  /* 0x0000000000027805 */ /* 0x000fda000001ff00 */
.L_x_95:
[C---:B------:R-:W-:Y:S02]  /*42f0*/  LEA R0, R8.reuse, UR7, 0x3 ;  /* 0x0000000708007c11 */ /* 0x040fe4000f8e18ff */
[----:B------:R-:W-:Y:S02]  /*4300*/  SHF.L.U32 R4, R3, 0x1f, RZ ;  /* 0x0000001f03047819 */ /* 0x000fe400000006ff */
[----:B------:R-:W-:Y:S02]  /*4310*/  LEA R5, R8, UR7, 0x4 ;  /* 0x0000000708057c11 */ /* 0x000fe4000f8e20ff */
[----:B------:R-:W1:Y:S02]  /*4320*/  SYNCS.PHASECHK.TRANS64.TRYWAIT P0, [R0+URZ+0x1b0], R4 ;  /* 0x0001b004000075a7 */ /* 0x000e6400080011ff */
[----:B-1-34-:R-:W-:Y:S05]  /*4330*/  @!P0 BRA `(.L_x_88) ;  /* 0x0000003c000c8947 */ /* 0x01afea0003800000 */
.L_x_199:
[----:B-1----:R-:W1:Y:S01]  /*4340*/  LDS.128 R4, [R5+0x240] ;  /* 0x0002400005047984 */ /* 0x002e620000000c00 */
[----:B------:R-:W-:Y:S02]  /*4350*/  VIADD R0, R0, 0x1c0 ;  /* 0x000001c000007836 */ /* 0x000fe40000000000 */
[----:B------:R-:W-:Y:S01]  /*4360*/  VIADD R8, R8, 0x1 ;  /* 0x0000000108087836 */ /* 0x000fe20000000000 */
[----:B------:R-:W-:Y:S01]  /*4370*/  @!PT LDS RZ, [RZ] ;  /* 0x00000000fffff984 */ /* 0x000fe20000000800 */
[----:B------:R-:W-:Y:S01]  /*4380*/  @!PT LDS RZ, [RZ] ;  /* 0x00000000fffff984 */ /* 0x000fe20000000800 */
[----:B------:R-:W-:Y:S01]  /*4390*/  @!PT LDS RZ, [RZ] ;  /* 0x00000000fffff984 */ /* 0x000fe20000000800 */
[----:B------:R-:W-:Y:S01]  /*43a0*/  @!PT LDS RZ, [RZ] ;  /* 0x00000000fffff984 */ /* 0x000fe20000000800 */
[----:B------:R2:W-:Y:S06]  /*43b0*/  MEMBAR.ALL.CTA ;  /* 0x0000000000007992 */ /* 0x0005ec0000008000 */
[----:B--2---:R-:W2:Y:S01]  /*43c0*/  FENCE.VIEW.ASYNC.S ;  /* 0x00000000000073c6 */ /* 0x004ea20000000000 */
[----:B------:R-:W-:-:S04]  /*43d0*/  PRMT R0, RZ, 0x654, R0 ;  /* 0x00000654ff007816 */ /* 0x000fc80000000000 */
[----:B--2---:R2:W-:Y:S01]  /*43e0*/  SYNCS.ARRIVE.TRANS64.RED.A1T0 RZ, [R0+URZ], RZ ;  /* 0x000000ff00ff79a7 */ /* 0x0045e200081004ff */
[----:B-1----:R-:W-:Y:S01]  /*43f0*/  LOP3.LUT P1, RZ, R6, 0x1, RZ, 0xc0, !PT ;  /* 0x0000000106ff7812 */ /* 0x002fe2000782c0ff */
[----:B--2---:R-:W-:-:S12]  /*4400*/  BRA.U UP2, `(.L_x_89) ;  /* 0x0000000502087547 */ /* 0x004fd8000b800000 */
[----:B------:R-:W1:Y:S01]  /*4410*/  LDCU UR8, c[0x0][0x38c] ;  /* 0x00007180ff0877ac */ /* 0x000e620008000800 */
[----:B------:R-:W-:Y:S02]  /*4420*/  PLOP3.LUT P2, PT, PT, PT, PT, 0x80, 0x8 ;  /* 0x000000000008781c */ /* 0x000fe40003f4f070 */
[----:B------:R-:W-:Y:S01]  /*4430*/  SHF.L.U32 R4, R9, 0x1f, RZ ;  /* 0x0000001f09047819 */ /* 0x000fe200000006ff */
[----:B------:R-:W-:Y:S02]  /*4440*/  ULEA UR9, UR19, UR7, 0x3 ;  /* 0x0000000713097291 */ /* 0x000fe4000f8e18ff */
[----:B------:R-:W-:Y:S02]  /*4450*/  ULEA UR10, UR19, UR21, 0x3 ;  /* 0x00000015130a7291 */ /* 0x000fe4000f8e18ff */
[----:B-1----:R-:W-:-:S06]  /*4460*/  UISETP.GE.AND UP0, UPT, UR8, 0x1, UPT ;  /* 0x000000010800788c */ /* 0x002fcc000bf06270 */
[----:B------:R-:W-:-:S05]  /*4470*/  PLOP3.LUT P0, PT, PT, PT, UP0, 0x80, 0x8 ;  /* 0x000000000008781c */ /* 0x000fca0003f0f008 */
[----:B------:R-:W-:-:S08]  /*4480*/  @UP0 ULEA UR8, UR18, UR7, 0x3 ;  /* 0x0000000712080291 */ /* 0x000fd0000f8e18ff */
[----:B------:R-:W-:-:S04]  /*4490*/  @P0 SHF.L.U32 R0, R2, 0x1f, RZ ;  /* 0x0000001f02000819 */ /* 0x000fc800000006ff */
[----:B------:R1:W2:Y:S01]  /*44a0*/  @P0 SYNCS.PHASECHK.TRANS64.TRYWAIT P2, [UR8], R0 ;  /* 0x00000000ff0005a7 */ /* 0x0002a20008041108 */
[----:B------:R-:W3:Y:S02]  /*44b0*/  SYNCS.PHASECHK.TRANS64.TRYWAIT P0, [UR9+0x1f0], R4 ;  /* 0x0001f004ff0075a7 */ /* 0x000ee40008001109 */
[----:B-123--:R-:W-:Y:S05]  /*44c0*/  @!P0 BRA `(.L_x_90) ;  /* 0x0000003800bc8947 */ /* 0x00efea0003800000 */
.L_x_201:
[----:B------:R-:W-:Y:S01]  /*44d0*/  UMOV UR16, UR17 ;  /* 0x0000001100107c82 */ /* 0x000fe20008000000 */
[----:B------:R-:W-:Y:S05]  /*44e0*/  BRA.U !UP0, `(.L_x_91) ;  /* 0x0000000108c07547 */ /* 0x000fea000b800000 */
[----:B------:R-:W-:Y:S02]  /*44f0*/  UIADD3 UR16, UPT, UPT, UR20, UR17, URZ ;  /* 0x0000001114107290 */ /* 0x000fe4000fffe0ff */
[----:B------:R-:W-:Y:S01]  /*4500*/  UPLOP3.LUT UP3, UPT, UPT, UPT, UPT, 0x40, 0x4 ;  /* 0x000000000004789c */ /* 0x000fe20003f6e870 */
[----:B------:R-:W-:Y:S01]  /*4510*/  UMOV UR15, UR6 ;  /* 0x00000006000f7c82 */ /* 0x000fe20008000000 */
[----:B------:R-:W-:-:S09]  /*4520*/  UMOV UR46, UR18 ;  /* 0x00000012002e7c82 */ /* 0x000fd20008000000 */
.L_x_94:
[----:B--2---:R-:W-:Y:S01]  /*4530*/  ULEA UR8, UR46, UR7, 0x3 ;  /* 0x000000072e087291 */ /* 0x004fe2000f8e18ff */
[----:B---3--:R-:W-:Y:S11]  /*4540*/  @P2 BRA `(.L_x_92) ;  /* 0x00000000000c2947 */ /* 0x008ff60003800000 */
[----:B-1----:R-:W-:Y:S04]  /*4550*/  SHF.L.U32 R4, R2, 0x1f, RZ ;  /* 0x0000001f02047819 */ /* 0x002fe800000006ff */
[----:B------:R-:W1:Y:S02]  /*4560*/  SYNCS.PHASECHK.TRANS64.TRYWAIT P0, [UR8], R4 ;  /* 0x00000004ff0075a7 */ /* 0x000e640008001108 */
[----:B-1----:R-:W-:Y:S05]  /*4570*/  @!P0 BRA `(.L_x_93) ;  /* 0x0000003800a88947 */ /* 0x002fea0003800000 */
.L_x_92:
[----:B------:R-:W-:Y:S01]  /*4580*/  UISETP.NE.AND UP0, UPT, UR15, 0x1, UPT ;  /* 0x000000010f00788c */ /* 0x000fe2000bf05270 */
[----:B------:R-:W-:Y:S01]  /*4590*/  PLOP3.LUT P2, PT, PT, PT, PT, 0x80, 0x8 ;  /* 0x000000000008781c */ /* 0x000fe20003f4f070 */
[----:B------:R-:W-:Y:S02]  /*45a0*/  UIADD3 UR18, UPT, UPT, UR46, 0x1, URZ ;  /* 0x000000012e127890 */ /* 0x000fe4000fffe0ff */
[----:B------:R-:W-:Y:S02]  /*45b0*/  ULEA UR32, UR46, UR14, 0x6 ;  /* 0x0000000e2e207291 */ /* 0x000fe4000f8e30ff */
[----:B------:R-:W-:Y:S01]  /*45c0*/  UISETP.NE.AND UP1, UPT, UR18, 0x18, UPT ;  /* 0x000000181200788c */ /* 0x000fe2000bf25270 */
[----:B------:R-:W-:Y:S01]  /*45d0*/  PLOP3.LUT P0, PT, PT, PT, UP0, 0x80, 0x8 ;  /* 0x000000000008781c */ /* 0x000fe20003f0f008 */
[----:B------:R-:W-:Y:S02]  /*45e0*/  UIADD3 UR44, UPT, UPT, UR32, 0x2, URZ ;  /* 0x00000002202c7890 */ /* 0x000fe4000fffe0ff */
[----:B------:R-:W-:Y:S02]  /*45f0*/  USEL UR31, URZ, 0x1, UP1 ;  /* 0x00000001ff1f7887 */ /* 0x000fe40008800000 */
[----:B------:R-:W-:Y:S02]  /*4600*/  USEL UR18, UR18, URZ, UP1 ;  /* 0x000000ff12127287 */ /* 0x000fe40008800000 */
[----:B------:R-:W-:Y:S02]  /*4610*/  UIADD3 UR40, UPT, UPT, UR32, 0x4, URZ ;  /* 0x0000000420287890 */ /* 0x000fe4000fffe0ff */
[----:B------:R-:W-:Y:S01]  /*4620*/  @UP0 ULEA UR30, UR18, UR7, 0x3 ;  /* 0x00000007121e0291 */ /* 0x000fe2000f8e18ff */
[----:B------:R-:W-:Y:S01]  /*4630*/  LOP3.LUT R2, R2, UR31, RZ, 0x3c, !PT ;  /* 0x0000001f02027c12 */ /* 0x000fe2000f8e3cff */
[----:B------:R-:W-:Y:S02]  /*4640*/  UIADD3 UR36, UPT, UPT, UR32, 0x6, URZ ;  /* 0x0000000620247890 */ /* 0x000fe4000fffe0ff */
[----:B------:R-:W-:Y:S01]  /*4650*/  UIADD3 UR8, UPT, UPT, UR8, 0xc0, URZ ;  /* 0x000000c008087890 */ /* 0x000fe2000fffe0ff */
[----:B-1----:R-:W-:Y:S01]  /*4660*/  @P0 SHF.L.U32 R0, R2, 0x1f, RZ ;  /* 0x0000001f02000819 */ /* 0x002fe200000006ff */
[----:B------:R-:W-:Y:S02]  /*4670*/  UIADD3 UR17, UPT, UPT, UR17, 0x1, URZ ;  /* 0x0000000111117890 */ /* 0x000fe4000fffe0ff */
[----:B------:R-:W-:Y:S01]  /*4680*/  UIADD3 UR15, UPT, UPT, UR15, -0x1, URZ ;  /* 0xffffffff0f0f7890 */ /* 0x000fe2000fffe0ff */
[----:B------:R2:W3:Y:S01]  /*4690*/  @P0 SYNCS.PHASECHK.TRANS64.TRYWAIT P2, [UR30], R0 ;  /* 0x00000000ff0005a7 */ /* 0x0004e2000804111e */
[----:B------:R-:W-:Y:S02]  /*46a0*/  ULEA UR30, UR46, UR13, 0x9 ;  /* 0x0000000d2e1e7291 */ /* 0x000fe4000f8e48ff */
[----:B------:R-:W-:Y:S02]  /*46b0*/  UISETP.NE.AND UP0, UPT, UR17, UR16, UPT ;  /* 0x000000101100728c */ /* 0x000fe4000bf05270 */
[----:B------:R-:W-:Y:S02]  /*46c0*/  UIADD3 UR42, UPT, UPT, UR30, 0x2, URZ ;  /* 0x000000021e2a7890 */ /* 0x000fe4000fffe0ff */
[----:B------:R-:W-:Y:S02]  /*46d0*/  UIADD3 UR38, UPT, UPT, UR30, 0x4, URZ ;  /* 0x000000041e267890 */ /* 0x000fe4000fffe0ff */
[----:B------:R-:W-:Y:S01]  /*46e0*/  UIADD3 UR34, UPT, UPT, UR30, 0x6, URZ ;  /* 0x000000061e227890 */ /* 0x000fe2000fffe0ff */
[----:B------:R-:W-:Y:S01]  /*46f0*/  UMOV UR33, 0x40004000 ;  /* 0x4000400000217882 */ /* 0x000fe20000000000 */
[----:B------:R-:W-:Y:S01]  /*4700*/  UMOV UR31, 0x40004040 ;  /* 0x40004040001f7882 */ /* 0x000fe20000000000 */
[----:B------:R-:W-:Y:S01]  /*4710*/  UMOV UR45, 0x40004000 ;  /* 0x40004000002d7882 */ /* 0x000fe20000000000 */
[----:B------:R2:W-:Y:S01]  /*4720*/  UTCHMMA.2CTA gdesc[UR30], gdesc[UR32], tmem[UR10], tmem[UR28], idesc[UR29], UP3 ;  /* 0x00ff1c201e0075ea */ /* 0x0005e20009a0000a */
[----:B------:R-:W-:Y:S01]  /*4730*/  UPLOP3.LUT UP3, UPT, UPT, UPT, UPT, 0x80, 0x8 ;  /* 0x000000000008789c */ /* 0x000fe20003f6f070 */
[----:B------:R-:W-:Y:S01]  /*4740*/  UMOV UR43, 0x40004040 ;  /* 0x40004040002b7882 */ /* 0x000fe20000000000 */
[----:B------:R-:W-:Y:S01]  /*4750*/  UMOV UR41, 0x40004000 ;  /* 0x4000400000297882 */ /* 0x000fe20000000000 */
[----:B------:R2:W-:Y:S01]  /*4760*/  UTCHMMA.2CTA gdesc[UR42], gdesc[UR44], tmem[UR10], tmem[UR26], idesc[UR27], UPT ;  /* 0x00ff1a2c2a0075ea */ /* 0x0005e2000ba0000a */
[----:B------:R-:W-:Y:S01]  /*4770*/  UMOV UR39, 0x40004040 ;  /* 0x4000404000277882 */ /* 0x000fe20000000000 */
[----:B------:R-:W-:Y:S01]  /*4780*/  UMOV UR37, 0x40004000 ;  /* 0x4000400000257882 */ /* 0x000fe20000000000 */
[----:B------:R-:W-:Y:S01]  /*4790*/  UMOV UR35, 0x40004040 ;  /* 0x4000404000237882 */ /* 0x000fe20000000000 */
[----:B------:R2:W-:Y:S01]  /*47a0*/  UTCHMMA.2CTA gdesc[UR38], gdesc[UR40], tmem[UR10], tmem[UR24], idesc[UR25], UPT ;  /* 0x00ff1828260075ea */ /* 0x0005e2000ba0000a */
[----:B------:R2:W-:Y:S01]  /*47b0*/  UTCHMMA.2CTA gdesc[UR34], gdesc[UR36], tmem[UR10], tmem[UR22], idesc[UR23], UPT ;  /* 0x00ff1624220075ea */ /* 0x0005e2000ba0000a */
[----:B------:R2:W-:Y:S01]  /*47c0*/  UTCBAR.2CTA.MULTICAST [UR8], URZ, UR12 ;  /* 0x000000ff080073e9 */ /* 0x0005e2000820080c */
[----:B------:R-:W-:Y:S01]  /*47d0*/  UMOV UR46, UR18 ;  /* 0x00000012002e7c82 */ /* 0x000fe20008000000 */
[----:B------:R-:W-:Y:S05]  /*47e0*/  BRA.U UP0, `(.L_x_94) ;  /* 0xfffffffd00507547 */ /* 0x000fea000b83ffff */
.L_x_91:
[----:B------:R-:W-:Y:S01]  /*47f0*/  UIADD3 UR9, UPT, UPT, UR9, 0x1d0, URZ ;  /* 0x000001d009097890 */ /* 0x000fe2000fffe0ff */
[----:B------:R-:W-:-:S08]  /*4800*/  UMOV UR17, UR16 ;  /* 0x0000001000117c82 */ /* 0x000fd00008000000 */
[----:B------:R4:W-:Y:S01]  /*4810*/  UTCBAR.2CTA.MULTICAST [UR9], URZ, UR11 ;  /* 0x000000ff090073e9 */ /* 0x0009e2000820080b */
[----:B------:R-:W-:Y:S02]  /*4820*/  NOP ;  /* 0x0000000000007918 */ /* 0x000fe40000000000 */
.L_x_89:
[----:B------:R-:W-:Y:S01]  /*4830*/  UIADD3 UR19, UPT, UPT, UR19, 0x1, URZ ;  /* 0x0000000113137890 */ /* 0x000fe2000fffe0ff */
[----:B------:R-:W-:-:S03]  /*4840*/  ISETP.NE.AND P0, PT, R8, 0x2, PT ;  /* 0x000000020800780c */ /* 0x000fc60003f05270 */
[----:B------:R-:W-:Y:S01]  /*4850*/  UISETP.NE.AND UP0, UPT, UR19, 0x4, UPT ;  /* 0x000000041300788c */ /* 0x000fe2000bf05270 */
[----:B-12---:R-:W-:Y:S02]  /*4860*/  SEL R0, RZ, 0x1, P0 ;  /* 0x00000001ff007807 */ /* 0x006fe40000000000 */
[----:B------:R-:W-:Y:S01]  /*4870*/  SEL R8, R8, RZ, P0 ;  /* 0x000000ff08087207 */ /* 0x000fe20000000000 */
[----:B------:R-:W-:Y:S01]  /*4880*/  USEL UR8, URZ, 0x1, UP0 ;  /* 0x00000001ff087887 */ /* 0x000fe20008000000 */
[----:B------:R-:W-:Y:S01]  /*4890*/  LOP3.LUT R3, R3, R0, RZ, 0x3c, !PT ;  /* 0x0000000003037212 */ /* 0x000fe200078e3cff */
[----:B------:R-:W-:-:S04]  /*48a0*/  USEL UR19, UR19, URZ, UP0 ;  /* 0x000000ff13137287 */ /* 0x000fc80008000000 */
[----:B------:R-:W-:Y:S01]  /*48b0*/  LOP3.LUT R9, R9, UR8, RZ, 0x3c, !PT ;  /* 0x0000000809097c12 */ /* 0x000fe2000f8e3cff */
[----:B------:R-:W-:Y:S07]  /*48c0*/  @P1 BRA `(.L_x_95) ;  /* 0xfffffff800881947 */ /* 0x000fee000383ffff */
[----:B------:R-:W1:Y:S01]  /*48d0*/  S2UR UR6, SR_CgaCtaId ;  /* 0x00000000000679c3 */ /* 0x000e620000008800 */
[----:B------:R-:W-:Y:S01]  /*48e0*/  ELECT P0, URZ, PT ;  /* 0x0000000000ff782f */ /* 0x000fe20003800000 */
[----:B------:R-:W-:Y:S01]  /*48f0*/  HFMA2 R0, -RZ, RZ, 0, 5.9604644775390625e-08 ;  /* 0x00000001ff007431 */ /* 0x000fe200000001ff */
[----:B------:R-:W-:-:S05]  /*4900*/  UMOV UR8, 0x40 ;  /* 0x0000004000087882 */ /* 0x000fca0000000000 */
[----:B------:R-:W-:Y:S01]  /*4910*/  UVIRTCOUNT.DEALLOC.SMPOOL 0x80 ;  /* 0x000000800000784c */ /* 0x000fe20000000000 */
[----:B------:R-:W-:Y:S02]  /*4920*/  UISETP.NE.AND UP0, UPT, UR5, URZ, UPT ;  /* 0x000000ff0500728c */ /* 0x000fe4000bf05270 */
[----:B-1----:R-:W-:-:S09]  /*4930*/  ULEA UR6, UR6, UR8, 0x18 ;  /* 0x0000000806067291 */ /* 0x002fd2000f8ec0ff */
[----:B------:R1:W-:Y:S01]  /*4940*/  @P0 STS.U8 [UR6+0x1c], R0 ;  /* 0x00001c00ff000988 */ /* 0x0003e20008000006 */
[----:B------:R-:W-:Y:S05]  /*4950*/  BRA.U UP0, `(.L_x_96) ;  /* 0x0000000100a07547 */ /* 0x000fea000b800000 */
[----:B------:R-:W-:Y:S01]  /*4960*/  UIADD3 UR5, UPT, UPT, UR7, 0x1f0, URZ ;  /* 0x000001f007057890 */ /* 0x000fe2000fffe0ff */
[----:B------:R-:W-:-:S03]  /*4970*/  SHF.L.U32 R2, R9, 0x1f, RZ ;  /* 0x0000001f09027819 */ /* 0x000fc600000006ff */
[----:B------:R-:W-:-:S09]  /*4980*/  ULEA UR8, UR19, UR5, 0x3 ;  /* 0x0000000513087291 */ /* 0x000fd2000f8e18ff */
[----:B------:R-:W2:Y:S02]  /*4990*/  SYNCS.PHASECHK.TRANS64.TRYWAIT P0, [UR8], R2 ;  /* 0x00000002ff0075a7 */ /* 0x000ea40008001108 */
[----:B--2---:R-:W-:Y:S05]  /*49a0*/  @!P0 BRA `(.L_x_97) ;  /* 0x0000003400b48947 */ /* 0x004fea0003800000 */
.L_x_204:
[----:B----4-:R-:W-:-:S04]  /*49b0*/  UIADD3 UR9, UPT, UPT, UR19, 0x1, URZ ;  /* 0x0000000113097890 */ /* 0x010fc8000fffe0ff */
        /* <DEDUP_REMOVED lines=8> */
.L_x_206:
        /* <DEDUP_REMOVED lines=9> */
.L_x_208:
[----:B------:R-:W-:-:S04]  /*4ad0*/  UIADD3 UR9, UPT, UPT, UR9, 0x1, URZ ;  /* 0x0000000109097890 */ /* 0x000fc8000fffe0ff */
[----:B------:R-:W-:-:S04]  /*4ae0*/  UISETP.NE.AND UP1, UPT, UR9, 0x4, UPT ;  /* 0x000000040900788c */ /* 0x000fc8000bf25270 */
[----:B------:R-:W-:Y:S02]  /*4af0*/  USEL UR8, URZ, 0x1, UP1 ;  /* 0x00000001ff087887 */ /* 0x000fe40008800000 */
[----:B------:R-:W-:-:S04]  /*4b00*/  USEL UR9, UR9, URZ, UP1 ;  /* 0x000000ff09097287 */ /* 0x000fc80008800000 */
[----:B------:R-:W-:Y:S01]  /*4b10*/  ULEA UR9, UR9, UR5, 0x3 ;  /* 0x0000000509097291 */ /* 0x000fe2000f8e18ff */
[----:B------:R-:W-:-:S04]  /*4b20*/  LOP3.LUT R2, R2, UR8, RZ, 0x3c, !PT ;  /* 0x0000000802027c12 */ /* 0x000fc8000f8e3cff */
[----:B------:R-:W-:Y:S01]  /*4b30*/  SHF.L.U32 R2, R2, 0x1f, RZ ;  /* 0x0000001f02027819 */ /* 0x000fe200000006ff */
[----:B-1----:R-:W-:-:S04]  /*4b40*/  IMAD.U32 R0, RZ, RZ, UR9 ;  /* 0x00000009ff007e24 */ /* 0x002fc8000f8e00ff */
[----:B------:R1:W2:Y:S03]  /*4b50*/  SYNCS.PHASECHK.TRANS64.TRYWAIT P0, [R0+URZ], R2 ;  /* 0x00000002000075a7 */ /* 0x0002a600080011ff */
[----:B--2---:R-:W-:Y:S05]  /*4b60*/  @!P0 NANOSLEEP.SYNCS 0x989680 ;  /* 0x009896800000895d */ /* 0x004fea0003900000 */
[----:B------:R-:W2:Y:S02]  /*4b70*/  @!P0 SYNCS.PHASECHK.TRANS64 P0, [R0+URZ], R2 ;  /* 0x00000002000085a7 */ /* 0x000ea400080010ff */
[----:B--2---:R-:W-:Y:S05]  /*4b80*/  @P0 BRA `(.L_x_100) ;  /* 0x0000000000200947 */ /* 0x004fea0003800000 */
.L_x_101:
[----:B--2---:R2:W4:Y:S02]  /*4b90*/  SYNCS.PHASECHK.TRANS64.TRYWAIT P0, [R0+URZ], R2 ;  /* 0x00000002000075a7 */ /* 0x00452400080011ff */
[----:B----4-:R-:W-:Y:S05]  /*4ba0*/  @!P0 NANOSLEEP.SYNCS 0x989680 ;  /* 0x009896800000895d */ /* 0x010fea0003900000 */
[----:B------:R-:W4:Y:S02]  /*4bb0*/  @!P0 SYNCS.PHASECHK.TRANS64 P0, [R0+URZ], R2 ;  /* 0x00000002000085a7 */ /* 0x000f2400080010ff */
[----:B----4-:R-:W-:Y:S05]  /*4bc0*/  @!P0 BRA `(.L_x_101) ;  /* 0xfffffffc00f08947 */ /* 0x010fea000383ffff */
[----:B------:R-:W-:Y:S05]  /*4bd0*/  BRA `(.L_x_100) ;  /* 0x00000000000c7947 */ /* 0x000fea0003800000 */
.L_x_96:
[----:B------:R-:W-:-:S04]  /*4be0*/  UIADD3 UR5, UPT, UPT, UR7, 0x230, URZ ;  /* 0x0000023007057890 */ /* 0x000fc8000fffe0ff */
[----:B------:R-:W-:-:S09]  /*4bf0*/  UPRMT UR5, UR4, 0x654, UR5 ;  /* 0x0000065404057896 */ /* 0x000fd20008000005 */
[----:B------:R-:W-:Y:S03]  /*4c00*/  SYNCS.ARRIVE.TRANS64.RED.A1T0 RZ, [UR5], RZ ;  /* 0x000000ffffff79a7 */ /* 0x000fe60008100405 */
.L_x_100:
[----:B-12---:R-:W-:Y:S01]  /*4c10*/  SHF.L.U32 R2, RZ, 0x1f, RZ ;  /* 0x0000001fff027819 */ /* 0x006fe200000006ff */
[----:B------:R-:W-:Y:S01]  /*4c20*/  UIADD3 UR5, UPT, UPT, UR7, 0x230, URZ ;  /* 0x0000023007057890 */ /* 0x000fe2000fffe0ff */
[----:B------:R-:W-:Y:S02]  /*4c30*/  PLOP3.LUT P0, PT, PT, PT, UP0, 0x80, 0x8 ;  /* 0x000000000008781c */ /* 0x000fe40003f0f008 */
[----:B------:R-:W1:Y:S02]  /*4c40*/  SYNCS.PHASECHK.TRANS64.TRYWAIT P1, [UR7+0x230], R2 ;  /* 0x00023002ff0075a7 */ /* 0x000e640008021107 */
[----:B-1----:R-:W-:Y:S09]  /*4c50*/  @!P1 BRA `(.L_x_102) ;  /* 0x0000003400509947 */ /* 0x002ff20003800000 */
.L_x_210:
[----:B------:R-:W-:Y:S01]  /*4c60*/  @!UP0 UPRMT UR5, UR4, 0x654, UR5 ;  /* 0x0000065404058896 */ /* 0x000fe20008000005 */
[----:B------:R-:W-:Y:S02]  /*4c70*/  UMOV UR8, 0xffff ;  /* 0x0000ffff00087882 */ /* 0x000fe40000000000 */
[----:B------:R-:W-:-:S06]  /*4c80*/  UMOV UR4, 0x1 ;  /* 0x0000000100047882 */ /* 0x000fcc0000000000 */
[----:B------:R-:W-:Y:S01]  /*4c90*/  @!P0 SYNCS.ARRIVE.TRANS64.RED.A1T0 RZ, [UR5], RZ ;  /* 0x000000ffffff89a7 */ /* 0x000fe20008100405 */
[----:B------:R-:W-:Y:S01]  /*4ca0*/  NOP ;  /* 0x0000000000007918 */ /* 0x000fe20000000000 */
[----:B-1----:R-:W1:Y:S01]  /*4cb0*/  LDS R0, [UR6+0x14] ;  /* 0x00001406ff007984 */ /* 0x002e620008000800 */
[----:B------:R-:W-:-:S04]  /*4cc0*/  ULOP3.LUT UR5, UR21, 0xffff, URZ, 0xc0, !UPT ;  /* 0x0000ffff15057892 */ /* 0x000fc8000f8ec0ff */
[----:B------:R-:W-:-:S04]  /*4cd0*/  USHF.R.U32.HI UR5, URZ, 0x5, UR5 ;  /* 0x00000005ff057899 */ /* 0x000fc80008011605 */
[----:B------:R-:W-:Y:S02]  /*4ce0*/  USHF.L.U32 UR8, UR8, UR5, URZ ;  /* 0x0000000508087299 */ /* 0x000fe400080006ff */
[----:B------:R-:W-:-:S04]  /*4cf0*/  USHF.L.U32 UR4, UR4, UR5, URZ ;  /* 0x0000000504047299 */ /* 0x000fc800080006ff */
[----:B-1----:R-:W-:-:S04]  /*4d00*/  LOP3.LUT R0, R0, UR8, RZ, 0xc0, !PT ;  /* 0x0000000800007c12 */ /* 0x002fc8000f8ec0ff */
[----:B------:R-:W-:-:S13]  /*4d10*/  ISETP.NE.AND P0, PT, R0, UR8, PT ;  /* 0x0000000800007c0c */ /* 0x000fda000bf05270 */
[----:B------:R-:W-:Y:S05]  /*4d20*/  @P0 BRA `(.L_x_103) ;  /* 0x0000000000580947 */ /* 0x000fea0003800000 */
[----:B------:R-:W1:Y:S02]  /*4d30*/  LDS R0, [UR6+0x18] ;  /* 0x00001806ff007984 */ /* 0x000e640008000800 */
[----:B-1----:R-:W-:-:S04]  /*4d40*/  LOP3.LUT R0, R0, UR4, RZ, 0xc0, !PT ;  /* 0x0000000400007c12 */ /* 0x002fc8000f8ec0ff */
[----:B------:R-:W-:-:S13]  /*4d50*/  ISETP.NE.AND P0, PT, R0, UR4, PT ;  /* 0x0000000400007c0c */ /* 0x000fda000bf05270 */
[----:B------:R-:W-:Y:S05]  /*4d60*/  @P0 BRA `(.L_x_104) ;  /* 0x00000000003c0947 */ /* 0x000fea0003800000 */
[----:B------:R-:W1:Y:S01]  /*4d70*/  S2R R2, SR_LANEID ;  /* 0x0000000000027919 */ /* 0x000e620000000000 */
[----:B------:R-:W-:Y:S01]  /*4d80*/  ULOP3.LUT UR8, URZ, UR8, URZ, 0x33, !UPT ;  /* 0x00000008ff087292 */ /* 0x000fe2000f8e33ff */
[----:B------:R-:W-:Y:S02]  /*4d90*/  VOTEU.ANY UR7, UPT, PT ;  /* 0x0000000000077886 */ /* 0x000fe400038e0100 */
[----:B------:R-:W-:-:S03]  /*4da0*/  UFLO.U32 UR7, UR7 ;  /* 0x00000007000772bd */ /* 0x000fc600080e0000 */
[----:B------:R-:W-:-:S04]  /*4db0*/  IMAD.U32 R0, RZ, RZ, UR8 ;  /* 0x00000008ff007e24 */ /* 0x000fc8000f8e00ff */
[----:B------:R2:W3:Y:S02]  /*4dc0*/  REDUX UR5, R0 ;  /* 0x00000000000573c4 */ /* 0x0004e40000000000 */
[----:B------:R1:W-:Y:S02]  /*4dd0*/  UTCATOMSWS.AND URZ, UR8 ;  /* 0x0000000800ff79e3 */ /* 0x0003e40008000000 */
[----:B-1----:R-:W-:Y:S02]  /*4de0*/  ISETP.EQ.U32.AND P0, PT, R2, UR7, PT ;  /* 0x0000000702007c0c */ /* 0x002fe4000bf02070 */
[----:B--2---:R-:W-:Y:S02]  /*4df0*/  LOP3.LUT R0, RZ, UR4, RZ, 0x33, !PT ;  /* 0x00000004ff007c12 */ /* 0x004fe4000f8e33ff */
[----:B---3--:R-:W-:Y:S02]  /*4e00*/  MOV R2, UR5 ;  /* 0x0000000500027c02 */ /* 0x008fe40008000f00 */
[----:B------:R-:W1:Y:S07]  /*4e10*/  REDUX UR4, R0 ;  /* 0x00000000000473c4 */ /* 0x000e6e0000000000 */
[----:B------:R2:W-:Y:S01]  /*4e20*/  @P0 ATOMS.AND RZ, [UR6+0x14], R2 ;  /* 0x00001402ffff098c */ /* 0x0005e2000a800006 */
[----:B-1----:R-:W-:-:S05]  /*4e30*/  IMAD.U32 R0, RZ, RZ, UR4 ;  /* 0x00000004ff007e24 */ /* 0x002fca000f8e00ff */
[----:B------:R2:W-:Y:S01]  /*4e40*/  @P0 ATOMS.AND RZ, [UR6+0x18], R0 ;  /* 0x00001800ffff098c */ /* 0x0005e2000a800006 */
[----:B------:R-:W-:Y:S05]  /*4e50*/  BRA `(.L_x_105) ;  /* 0x0000000000147947 */ /* 0x000fea0003800000 */
.L_x_104:
[----:B------:R-:W-:Y:S02]  /*4e60*/  MOV R2, 0x4e80 ;  /* 0x00004e8000027802 */ /* 0x000fe40000000f00 */
[----:B---345:R-:W-:Y:S05]  /*4e70*/  CALL.REL.NOINC `($__internal_0_$__cuda_sm10x_tcgen05_guardrail_trap_col_being_dealloced_not_returned_by_alloc) ;  /* 0x0000003400787944 */ /* 0x038fea0003c00000 */
[----:B------:R-:W-:Y:S05]  /*4e80*/  BRA `(.L_x_105) ;  /* 0x0000000000087947 */ /* 0x000fea0003800000 */
.L_x_103:
[----:B------:R-:W-:Y:S02]  /*4e90*/  MOV R2, 0x4eb0 ;  /* 0x00004eb000027802 */ /* 0x000fe40000000f00 */
[----:B---345:R-:W-:Y:S05]  /*4ea0*/  CALL.REL.NOINC `($__internal_2_$__cuda_sm10x_tcgen05_guardrail_trap_unallocated_columns_being_dealloced) ;  /* 0x0000003400847944 */ /* 0x038fea0003c00000 */
.L_x_105:
[----:B------:R-:W-:Y:S01]  /*4eb0*/  NOP ;  /* 0x0000000000007918 */ /* 0x000fe20000000000 */
[----:B----4-:R-:W-:Y:S05]  /*4ec0*/  EXIT ;  /* 0x000000000000794d */ /* 0x010fea0003800000 */
.L_x_76:
[----:B------:R-:W-:-:S09]  /*4ed0*/  UISETP.NE.OR UP5, UPT, UR10, 0x3, !UP5 ;  /* 0x000000030a00788c */ /* 0x000fd2000efa5670 */
[----:B------:R-:W-:Y:S05]  /*4ee0*/  BRA.U UP5, `(.L_x_106) ;  /* 0x0000000d050c7547 */ /* 0x000fea000b800000 */
[----:B------:R-:W1:Y:S01]  /*4ef0*/  LDC R0, c[0x0][0xb30] ;  /* 0x0002cc00ff007b82 */ /* 0x000e620000000800 */
[----:B------:R-:W2:Y:S01]  /*4f00*/  LDCU.64 UR8, c[0x0][0x888] ;  /* 0x00011100ff0877ac */ /* 0x000ea20008000a00 */
[----:B------:R-:W-:Y:S01]  /*4f10*/  IMAD.MOV.U32 R28, RZ, RZ, 0x1 ;  /* 0x00000001ff1c7424 */ /* 0x000fe200078e00ff */
[----:B------:R-:W-:Y:S01]  /*4f20*/  CS2R R26, SRZ ;  /* 0x00000000001a7805 */ /* 0x000fe2000001ff00 */
[----:B------:R-:W-:Y:S01]  /*4f30*/  IMAD.MOV.U32 R24, RZ, RZ, 0x800 ;  /* 0x00000800ff187424 */ /* 0x000fe200078e00ff */
[----:B------:R-:W3:Y:S03]  /*4f40*/  LDCU.64 UR4, c[0x0][0x890] ;  /* 0x00011200ff0477ac */ /* 0x000ee60008000a00 */
[----:B------:R-:W4:Y:S01]  /*4f50*/  LDC R23, c[0x0][0x370] ;  /* 0x0000dc00ff177b82 */ /* 0x000f220000000800 */
[----:B------:R-:W-:Y:S01]  /*4f60*/  UMOV UR6, 0x400 ;  /* 0x0000040000067882 */ /* 0x000fe20000000000 */
[----:B------:R-:W-:-:S02]  /*4f70*/  UPLOP3.LUT UP1, UPT, UPT, UPT, UPT, 0x40, 0x4 ;  /* 0x000000000004789c */ /* 0x000fc40003f2e870 */
[----:B------:R-:W-:Y:S01]  /*4f80*/  ULEA UR6, UR37, UR6, 0x18 ;  /* 0x0000000625067291 */ /* 0x000fe2000f8ec0ff */
[----:B------:R-:W-:-:S03]  /*4f90*/  UMOV UR15, URZ ;  /* 0x000000ff000f7c82 */ /* 0x000fc60008000000 */
[----:B------:R-:W4:Y:S01]  /*4fa0*/  LDC R3, c[0x0][0xb0c] ;  /* 0x0002c300ff037b82 */ /* 0x000f220000000800 */
[----:B--2---:R-:W-:Y:S02]  /*4fb0*/  UISETP.NE.U32.AND UP2, UPT, UR8, URZ, UPT ;  /* 0x000000ff0800728c */ /* 0x004fe4000bf45070 */
[----:B---3--:R-:W-:-:S05]  /*4fc0*/  UISETP.NE.U32.AND UP3, UPT, UR4, URZ, UPT ;  /* 0x000000ff0400728c */ /* 0x008fca000bf65070 */
[----:B------:R-:W2:Y:S01]  /*4fd0*/  LDC R20, c[0x0][0xb20] ;  /* 0x0002c800ff147b82 */ /* 0x000ea20000000800 */
[----:B-1----:R-:W-:Y:S01]  /*4fe0*/  ISETP.NE.AND P1, PT, R0, 0x1, PT ;  /* 0x000000010000780c */ /* 0x002fe20003f25270 */
[----:B------:R-:W-:Y:S02]  /*4ff0*/  UISETP.NE.AND.EX UP2, UPT, UR9, URZ, UPT, UP2 ;  /* 0x000000ff0900728c */ /* 0x000fe4000bf45320 */
[----:B------:R-:W-:-:S04]  /*5000*/  UISETP.NE.AND.EX UP3, UPT, UR5, URZ, UPT, UP3 ;  /* 0x000000ff0500728c */ /* 0x000fc8000bf65330 */
[----:B------:R-:W1:Y:S08]  /*5010*/  LDC.64 R32, c[0x0][0x348] ;  /* 0x0000d200ff207b82 */ /* 0x000e700000000a00 */
[----:B------:R-:W3:Y:S08]  /*5020*/  LDC.64 R14, c[0x0][0xb10] ;  /* 0x0002c400ff0e7b82 */ /* 0x000ef00000000a00 */
[----:B------:R-:W1:Y:S08]  /*5030*/  LDC.64 R6, c[0x0][0xb18] ;  /* 0x0002c600ff067b82 */ /* 0x000e700000000a00 */
[----:B------:R-:W1:Y:S08]  /*5040*/  LDC.64 R4, c[0x0][0xb28] ;  /* 0x0002ca00ff047b82 */ /* 0x000e700000000a00 */
[----:B--2-4-:R-:W1:Y:S02]  /*5050*/  LDC R21, c[0x0][0x374] ;  /* 0x0000dd00ff157b82 */ /* 0x014e640000000800 */
.L_x_114:
[C---:B------:R-:W-:Y:S02]  /*5060*/  LEA R0, R27.reuse, UR6, 0x3 ;  /* 0x000000061b007c11 */ /* 0x040fe4000f8e18ff */
[----:B------:R-:W-:Y:S02]  /*5070*/  SHF.L.U32 R2, R26, 0x1f, RZ ;  /* 0x0000001f1a027819 */ /* 0x000fe400000006ff */
[----:B------:R-:W-:Y:S02]  /*5080*/  LEA R16, R27, UR6, 0x4 ;  /* 0x000000061b107c11 */ /* 0x000fe4000f8e20ff */
[----:B--2---:R-:W2:Y:S02]  /*5090*/  SYNCS.PHASECHK.TRANS64.TRYWAIT P0, [R0+URZ+0x1b0], R2 ;  /* 0x0001b002000075a7 */ /* 0x004ea400080011ff */
[----:B--2---:R-:W-:Y:S05]  /*50a0*/  @!P0 BRA `(.L_x_107) ;  /* 0x0000003000548947 */ /* 0x004fea0003800000 */
.L_x_211:
[----:B------:R-:W-:Y:S01]  /*50b0*/  ISETP.GE.AND P0, PT, R22, 0x1, PT ;  /* 0x000000011600780c */ /* 0x000fe20003f06270 */
[----:B------:R-:W4:Y:S01]  /*50c0*/  LDS.128 R16, [R16+0x240] ;  /* 0x0002400010107984 */ /* 0x000f220000000c00 */
[----:B------:R-:W-:Y:S01]  /*50d0*/  ISETP.NE.U32.AND P4, PT, RZ, UR4, PT ;  /* 0x00000004ff007c0c */ /* 0x000fe2000bf85070 */
[----:B--2---:R-:W-:Y:S03]  /*50e0*/  VIADD R0, R0, 0x1c0 ;  /* 0x000001c000007836 */ /* 0x004fe60000000000 */
[----:B------:R-:W-:Y:S01]  /*50f0*/  ISETP.NE.AND.EX P4, PT, RZ, UR5, PT, P4 ;  /* 0x00000005ff007c0c */ /* 0x000fe2000bf85340 */
[----:B------:R-:W-:Y:S01]  /*5100*/  @!PT LDS RZ, [RZ] ;  /* 0x00000000fffff984 */ /* 0x000fe20000000800 */
[----:B------:R-:W-:Y:S01]  /*5110*/  @!PT LDS RZ, [RZ] ;  /* 0x00000000fffff984 */ /* 0x000fe20000000800 */
[----:B------:R-:W-:Y:S01]  /*5120*/  @!PT LDS RZ, [RZ] ;  /* 0x00000000fffff984 */ /* 0x000fe20000000800 */
[----:B------:R-:W-:Y:S01]  /*5130*/  @!PT LDS RZ, [RZ] ;  /* 0x00000000fffff984 */ /* 0x000fe20000000800 */
[----:B------:R2:W-:Y:S06]  /*5140*/  MEMBAR.ALL.CTA ;  /* 0x0000000000007992 */ /* 0x0005ec0000008000 */
[----:B--2---:R-:W2:Y:S01]  /*5150*/  FENCE.VIEW.ASYNC.S ;  /* 0x00000000000073c6 */ /* 0x004ea20000000000 */
[----:B------:R-:W-:Y:S04]  /*5160*/  PRMT R0, RZ, 0x654, R0 ;  /* 0x00000654ff007816 */ /* 0x000fe80000000000 */
[----:B--2---:R2:W-:Y:S01]  /*5170*/  SYNCS.ARRIVE.TRANS64.RED.A1T0 RZ, [R0+URZ], RZ ;  /* 0x000000ff00ff79a7 */ /* 0x0045e200081004ff */
[----:B----4-:R-:W-:Y:S11]  /*5180*/  LOP3.LUT P3, RZ, R18, 0x1, RZ, 0xc0, !PT ;  /* 0x0000000112ff7812 */ /* 0x010ff6000786c0ff */
[----:B------:R-:W-:Y:S02]  /*5190*/  @!UPT UIADD3 URZ, UPT, UPT, URZ, URZ, URZ ;  /* 0x000000fffffff290 */ /* 0x000fe4000fffe0ff */
[----:B------:R-:W-:Y:S02]  /*51a0*/  @P3 MOV R11, R16 ;  /* 0x00000010000b3202 */ /* 0x000fe40000000f00 */
[----:B------:R-:W-:Y:S01]  /*51b0*/  @P3 LOP3.LUT R10, R17, 0xffff, RZ, 0xc0, !PT ;  /* 0x0000ffff110a3812 */ /* 0x000fe200078ec0ff */
[----:B--2---:R-:W-:Y:S06]  /*51c0*/  @!P0 BRA `(.L_x_108) ;  /* 0x0000000000a48947 */ /* 0x004fec0003800000 */
[-C--:B-1----:R-:W-:Y:S01]  /*51d0*/  IMAD.HI.U32 R0, R21, R7.reuse, RZ ;  /* 0x0000000715007227 */ /* 0x082fe200078e00ff */
[----:B------:R-:W-:Y:S02]  /*51e0*/  ISETP.NE.AND P0, PT, R6, 0x1, PT ;  /* 0x000000010600780c */ /* 0x000fe40003f05270 */
[----:B------:R-:W-:Y:S01]  /*51f0*/  ISETP.NE.AND P2, PT, R22, 0x1, PT ;  /* 0x000000011600780c */ /* 0x000fe20003f45270 */
[----:B---3--:R-:W-:Y:S01]  /*5200*/  IMAD.HI.U32 R9, R23, R14, RZ ;  /* 0x0000000e17097227 */ /* 0x008fe200078e00ff */
[----:B------:R-:W-:Y:S02]  /*5210*/  SHF.R.U32.HI R0, RZ, R20, R0 ;  /* 0x00000014ff007219 */ /* 0x000fe40000011600 */
[----:B------:R-:W-:Y:S01]  /*5220*/  ISETP.NE.AND P5, PT, R3, 0x1, PT ;  /* 0x000000010300780c */ /* 0x000fe20003fa5270 */
[----:B------:R-:W-:Y:S01]  /*5230*/  IMAD.HI.U32 R13, R10, R7, RZ ;  /* 0x000000070a0d7227 */ /* 0x000fe200078e00ff */
[----:B------:R-:W-:Y:S02]  /*5240*/  SHF.R.U32.HI R9, RZ, R15, R9 ;  /* 0x0000000fff097219 */ /* 0x000fe40000011609 */
[----:B------:R-:W-:Y:S01]  /*5250*/  SEL R0, R21, R0, !P0 ;  /* 0x0000000015007207 */ /* 0x000fe20004000000 */
[----:B------:R-:W-:Y:S01]  /*5260*/  IMAD.HI.U32 R12, R11, R14, RZ ;  /* 0x0000000e0b0c7227 */ /* 0x000fe200078e00ff */
[----:B------:R-:W-:Y:S03]  /*5270*/  SEL R9, R23, R9, !P5 ;  /* 0x0000000917097207 */ /* 0x000fe60006800000 */
[-C--:B------:R-:W-:Y:S01]  /*5280*/  IMAD.HI.U32 R8, R0, R4.reuse, RZ ;  /* 0x0000000400087227 */ /* 0x080fe200078e00ff */
[----:B------:R-:W-:Y:S03]  /*5290*/  SHF.R.U32.HI R12, RZ, R15, R12 ;  /* 0x0000000fff0c7219 */ /* 0x000fe6000001160c */
[----:B------:R-:W-:Y:S01]  /*52a0*/  IMAD.HI.U32 R2, R9, R4, RZ ;  /* 0x0000000409027227 */ /* 0x000fe200078e00ff */
[-C--:B------:R-:W-:Y:S02]  /*52b0*/  @P2 SHF.R.U32.HI R0, RZ, R5.reuse, R8 ;  /* 0x00000005ff002219 */ /* 0x080fe40000011608 */
[----:B------:R-:W-:Y:S02]  /*52c0*/  SHF.R.U32.HI R8, RZ, R20, R13 ;  /* 0x00000014ff087219 */ /* 0x000fe4000001160d */
[----:B------:R-:W-:Y:S01]  /*52d0*/  @P2 SHF.R.U32.HI R9, RZ, R5, R2 ;  /* 0x00000005ff092219 */ /* 0x000fe20000011602 */
[----:B------:R-:W-:Y:S01]  /*52e0*/  IMAD R0, R22, R0, RZ ;  /* 0x0000000016007224 */ /* 0x000fe200078e02ff */
[----:B------:R-:W-:Y:S02]  /*52f0*/  SEL R8, R10, R8, !P0 ;  /* 0x000000080a087207 */ /* 0x000fe40004000000 */
[----:B------:R-:W-:Y:S01]  /*5300*/  SEL R2, R11, R12, !P5 ;  /* 0x0000000c0b027207 */ /* 0x000fe20006800000 */
[----:B------:R-:W-:Y:S01]  /*5310*/  IMAD R12, R22, R9, RZ ;  /* 0x00000009160c7224 */ /* 0x000fe200078e02ff */
[C---:B------:R-:W-:Y:S01]  /*5320*/  ISETP.GE.AND P0, PT, R8.reuse, R0, PT ;  /* 0x000000000800720c */ /* 0x040fe20003f06270 */
[----:B------:R-:W-:Y:S03]  /*5330*/  IMAD.HI.U32 R0, R8, R4, RZ ;  /* 0x0000000408007227 */ /* 0x000fe600078e00ff */
[----:B------:R-:W-:Y:S02]  /*5340*/  ISETP.GE.OR P0, PT, R2, R12, P0 ;  /* 0x0000000c0200720c */ /* 0x000fe40000706670 */
[-C--:B------:R-:W-:Y:S04]  /*5350*/  SHF.R.U32.HI R0, RZ, R5.reuse, R0 ;  /* 0x00000005ff007219 */ /* 0x080fe80000011600 */
[----:B------:R-:W-:Y:S05]  /*5360*/  SEL R13, R8, R0, !P2 ;  /* 0x00000000080d7207 */ /* 0x000fea0005000000 */
[----:B------:R-:W-:Y:S02]  /*5370*/  IMAD.MOV R12, RZ, RZ, -R13 ;  /* 0x000000ffff0c7224 */ /* 0x000fe400078e0a0d */
[----:B------:R-:W-:Y:S04]  /*5380*/  @!P0 IMAD.HI.U32 R0, R2, R4, RZ ;  /* 0x0000000402008227 */ /* 0x000fe800078e00ff */
[----:B------:R-:W-:Y:S01]  /*5390*/  IMAD R12, R22, R12, R8 ;  /* 0x0000000c160c7224 */ /* 0x000fe200078e0208 */
[----:B------:R-:W-:Y:S04]  /*53a0*/  @!P0 SHF.R.U32.HI R0, RZ, R5, R0 ;  /* 0x00000005ff008219 */ /* 0x000fe80000011600 */
[----:B------:R-:W-:Y:S04]  /*53b0*/  @!P0 SEL R0, R2, R0, !P2 ;  /* 0x0000000002008207 */ /* 0x000fe80005000000 */
[----:B------:R-:W-:Y:S01]  /*53c0*/  @!P0 IADD3 R13, PT, PT, R13, -R0, RZ ;  /* 0x800000000d0d8210 */ /* 0x000fe20007ffe0ff */
[----:B------:R-:W-:Y:S01]  /*53d0*/  @!P0 IMAD R0, R9, R12, R0 ;  /* 0x0000000c09008224 */ /* 0x000fe200078e0200 */
[----:B------:R-:W-:Y:S01]  /*53e0*/  IADD3 R9, PT, PT, -R8, RZ, RZ ;  /* 0x000000ff08097210 */ /* 0x000fe20007ffe1ff */
[--C-:B------:R-:W-:Y:S02]  /*53f0*/  IMAD.MOV R12, RZ, RZ, -R2.reuse ;  /* 0x000000ffff0c7224 */ /* 0x100fe400078e0a02 */
[----:B------:R-:W-:Y:S02]  /*5400*/  @!P0 IMAD R8, R13, R22, R2 ;  /* 0x000000160d088224 */ /* 0x000fe400078e0202 */
[----:B------:R-:W-:Y:S02]  /*5410*/  @!P0 IMAD.MOV.U32 R2, RZ, RZ, R0 ;  /* 0x000000ffff028224 */ /* 0x000fe400078e0000 */
[----:B------:R-:W-:Y:S02]  /*5420*/  IMAD R11, R3, R12, R11 ;  /* 0x0000000c030b7224 */ /* 0x000fe400078e020b */
[----:B------:R-:W-:Y:S02]  /*5430*/  IMAD R10, R6, R9, R10 ;  /* 0x00000009060a7224 */ /* 0x000fe400078e020a */
[----:B------:R-:W-:Y:S02]  /*5440*/  IMAD R11, R2, R3, R11 ;  /* 0x00000003020b7224 */ /* 0x000fe400078e020b */
[----:B------:R-:W-:Y:S02]  /*5450*/  IMAD R10, R8, R6, R10 ;  /* 0x00000006080a7224 */ /* 0x000fe400078e020a */
.L_x_108:
[----:B------:R-:W-:Y:S05]  /*5460*/  BRA.U UP1, `(.L_x_109) ;  /* 0x0000000101107547 */ /* 0x000fea000b800000 */
[----:B------:R-:W-:Y:S04]  /*5470*/  MOV R2, UR7 ;  /* 0x0000000700027c02 */ /* 0x000fe80008000f00 */
[----:B------:R-:W-:Y:S04]  /*5480*/  SHF.L.U32 R2, R2, 0x1f, RZ ;  /* 0x0000001f02027819 */ /* 0x000fe800000006ff */
[----:B------:R-:W2:Y:S02]  /*5490*/  SYNCS.PHASECHK.TRANS64.TRYWAIT P0, [UR6+0x1a8], R2 ;  /* 0x0001a802ff0075a7 */ /* 0x000ea40008001106 */
[----:B--2---:R-:W-:Y:S05]  /*54a0*/  @!P0 BRA `(.L_x_110) ;  /* 0x0000002c00688947 */ /* 0x004fea0003800000 */
.L_x_109:
[----:B------:R-:W-:Y:S05]  /*54b0*/  BRA.U !UP3, `(.L_x_111) ;  /* 0x000000010b347547 */ /* 0x000fea000b800000 */
[----:B------:R-:W-:Y:S01]  /*54c0*/  UPLOP3.LUT UP0, UPT, UPT, UPT, UP2, 0x80, 0x8 ;  /* 0x000000000008789c */ /* 0x000fe20003f0f020 */
[----:B--2---:R-:W-:Y:S02]  /*54d0*/  HFMA2 R0, -RZ, RZ, 0, 5.9604644775390625e-08 ;  /* 0x00000001ff007431 */ /* 0x004fe400000001ff */
[----:B------:R-:W-:Y:S03]  /*54e0*/  IMAD.MOV.U32 R49, RZ, RZ, 0x1 ;  /* 0x00000001ff317424 */ /* 0x000fe600078e00ff */
[----:B------:R-:W-:Y:S05]  /*54f0*/  PLOP3.LUT P0, PT, PT, PT, UP0, 0x80, 0x8 ;  /* 0x000000000008781c */ /* 0x000fea0003f0f008 */
[----:B------:R-:W2:Y:S01]  /*5500*/  @UP0 LDCU.64 UR10, c[0x0][0x888] ;  /* 0x00011100ff0a07ac */ /* 0x000ea20008000a00 */
[----:B------:R-:W-:Y:S07]  /*5510*/  @UP0 UIMAD UR8, UR36, UR4, URZ ;  /* 0x00000004240802a4 */ /* 0x000fee000f8e02ff */
[----:B------:R-:W-:Y:S01]  /*5520*/  @!P0 PRMT R49, R0, 0x7610, R49 ;  /* 0x0000761000318816 */ /* 0x000fe20000000031 */
[----:B--2---:R-:W-:Y:S03]  /*5530*/  @UP0 UIMAD.WIDE UR10, UR8, 0x4, UR10 ;  /* 0x00000004080a08a5 */ /* 0x004fe6000f8e020a */
[----:B------:R-:W2:Y:S03]  /*5540*/  @!UP0 LDCU UR8, c[0x0][0x880] ;  /* 0x00011000ff0887ac */ /* 0x000ea60008000800 */
[----:B------:R-:W-:Y:S01]  /*5550*/  IMAD.U32 R8, RZ, RZ, UR10 ;  /* 0x0000000aff087e24 */ /* 0x000fe2000f8e00ff */
[----:B------:R-:W-:Y:S05]  /*5560*/  MOV R9, UR11 ;  /* 0x0000000b00097c02 */ /* 0x000fea0008000f00 */
[----:B-----5:R4:W5:Y:S02]  /*5570*/  @P0 LDG.E R30, desc[UR40][R8.64] ;  /* 0x00000028081e0981 */ /* 0x020964000c1e1900 */
[----:B--2-4-:R-:W-:Y:S07]  /*5580*/  @!P0 IMAD.U32 R30, RZ, RZ, UR8 ;  /* 0x00000008ff1e8e24 */ /* 0x014fee000f8e00ff */
.L_x_111:
[----:B-----5:R-:W-:Y:S01]  /*5590*/  @!P4 FSETP.EQ.AND P5, PT, R30, RZ, PT ;  /* 0x000000ff1e00c20b */ /* 0x020fe20003fa2000 */
[----:B------:R-:W-:Y:S01]  /*55a0*/  @!UPT UIADD3 URZ, UPT, UPT, URZ, URZ, URZ ;  /* 0x000000fffffff290 */ /* 0x000fe2000fffe0ff */
[----:B------:R-:W-:Y:S11]  /*55b0*/  @!P4 BRA `(.L_x_112) ;  /* 0x000000000014c947 */ /* 0x000ff60003800000 */
[----:B------:R-:W-:Y:S02]  /*55c0*/  LOP3.LUT P0, RZ, R49, 0xff, RZ, 0xc0, !PT ;  /* 0x000000ff31ff7812 */ /* 0x000fe4000780c0ff */
[----:B------:R-:W-:Y:S04]  /*55d0*/  PLOP3.LUT P5, PT, PT, PT, UP0, 0x80, 0x8 ;  /* 0x000000000008781c */ /* 0x000fe80003faf008 */
[----:B------:R-:W-:Y:S07]  /*55e0*/  PLOP3.LUT P5, PT, P5, PT, PT, 0x8, 0x80 ;  /* 0x000000000080781c */ /* 0x000fee0002fae170 */
[----:B------:R-:W-:Y:S11]  /*55f0*/  @P0 FSETP.EQ.AND P5, PT, R30, RZ, PT ;  /* 0x000000ff1e00020b */ /* 0x000ff60003fa2000 */
[----:B------:R-:W-:Y:S02]  /*5600*/  @!UPT UIADD3 URZ, UPT, UPT, URZ, URZ, URZ ;  /* 0x000000fffffff290 */ /* 0x000fe4000fffe0ff */
.L_x_112:
[----:B------:R-:W4:Y:S01]  /*5610*/  LDC.64 R8, c[0x0][0xb10] ;  /* 0x0002c400ff087b82 */ /* 0x000f220000000a00 */
[----:B------:R-:W-:Y:S01]  /*5620*/  ULEA UR13, UR15, UR6, 0x3 ;  /* 0x000000060f0d7291 */ /* 0x000fe2000f8e18ff */
[----:B------:R-:W-:Y:S01]  /*5630*/  SHF.L.U32 R29, R28, 0x1f, RZ ;  /* 0x0000001f1c1d7819 */ /* 0x000fe200000006ff */
[----:B------:R-:W-:Y:S01]  /*5640*/  VIADD R27, R27, 0x1 ;  /* 0x000000011b1b7836 */ /* 0x000fe20000000000 */
[----:B------:R-:W-:Y:S04]  /*5650*/  @P3 SHF.R.U32.HI R25, RZ, 0x10, R17 ;  /* 0x00000010ff193819 */ /* 0x000fe80000011611 */
[----:B------:R-:W5:Y:S02]  /*5660*/  LDC.64 R12, c[0x0][0xb18] ;  /* 0x0002c600ff0c7b82 */ /* 0x000f640000000a00 */
[----:B------:R-:W1:Y:S01]  /*5670*/  SYNCS.PHASECHK.TRANS64.TRYWAIT P4, [UR13+0x190], R29 ;  /* 0x0001901dff0075a7 */ /* 0x000e62000808110d */
[C---:B----4-:R-:W-:Y:S05]  /*5680*/  @!P1 IMAD.HI.U32 R8, R11.reuse, R8, RZ ;  /* 0x000000080b089227 */ /* 0x050fea00078e00ff */
[----:B--2---:R-:W2:Y:S01]  /*5690*/  @!P1 LDC R0, c[0x0][0xb20] ;  /* 0x0002c800ff009b82 */ /* 0x004ea20000000800 */
[----:B------:R-:W-:Y:S01]  /*56a0*/  @!P1 SHF.R.U32.HI R8, RZ, R9, R8 ;  /* 0x00000009ff089219 */ /* 0x000fe20000011608 */
[----:B-----5:R-:W-:Y:S01]  /*56b0*/  @!P1 IMAD.HI.U32 R13, R10, R13, RZ ;  /* 0x0000000d0a0d9227 */ /* 0x020fe200078e00ff */
[----:B------:R-:W-:Y:S05]  /*56c0*/  @!P1 ISETP.NE.AND P0, PT, R12, 0x1, PT ;  /* 0x000000010c00980c */ /* 0x000fea0003f05270 */
[----:B------:R-:W4:Y:S01]  /*56d0*/  @!P1 LDC R2, c[0x0][0xb0c] ;  /* 0x0002c300ff029b82 */ /* 0x000f220000000800 */
[----:B--2---:R-:W-:Y:S02]  /*56e0*/  @!P1 SHF.R.U32.HI R0, RZ, R0, R13 ;  /* 0x00000000ff009219 */ /* 0x004fe4000001160d */
[----:B----4-:R-:W-:Y:S02]  /*56f0*/  @!P1 ISETP.NE.AND P2, PT, R2, 0x1, PT ;  /* 0x000000010200980c */ /* 0x010fe40003f45270 */
[----:B------:R-:W-:Y:S02]  /*5700*/  @!P1 SEL R9, R10, R0, !P0 ;  /* 0x000000000a099207 */ /* 0x000fe40004000000 */
[----:B------:R-:W-:Y:S02]  /*5710*/  ELECT P0, URZ, PT ;  /* 0x0000000000ff782f */ /* 0x000fe40003800000 */
[----:B------:R-:W-:Y:S05]  /*5720*/  @!P1 SEL R8, R11, R8, !P2 ;  /* 0x000000080b089207 */ /* 0x000fea0005000000 */
[----:B------:R-:W-:Y:S02]  /*5730*/  @!P1 IMAD.IADD R0, R9, 0x1, -R8 ;  /* 0x0000000109009824 */ /* 0x000fe400078e0a08 */
[----:B------:R-:W-:Y:S02]  /*5740*/  @!P1 IMAD.IADD R8, R8, 0x1, -R9 ;  /* 0x0000000108089824 */ /* 0x000fe400078e0a09 */
[----:B------:R-:W-:Y:S02]  /*5750*/  @!P1 IMAD R11, R0, R2, R11 ;  /* 0x00000002000b9224 */ /* 0x000fe400078e020b */
[----:B------:R-:W-:Y:S01]  /*5760*/  @!P1 IMAD R10, R8, R12, R10 ;  /* 0x0000000c080a9224 */ /* 0x000fe200078e020a */
[----:B-1----:R-:W-:Y:S06]  /*5770*/  @!P4 BRA `(.L_x_113) ;  /* 0x0000002800ccc947 */ /* 0x002fec0003800000 */
.L_x_214:
[----:B------:R-:W-:Y:S01]  /*5780*/  PLOP3.LUT P5, PT, P5, P0, PT, 0xf2, 0x2f ;  /* 0x00000000002f781c */ /* 0x000fe20002fa1e72 */
[----:B------:R-:W-:Y:S01]  /*5790*/  UMOV UR16, 0x0 ;  /* 0x0000000000107882 */ /* 0x000fe20000000000 */
[----:B------:R-:W-:Y:S01]  /*57a0*/  UMOV UR17, 0x10000000 ;  /* 0x1000000000117882 */ /* 0x000fe20000000000 */
[----:B------:R-:W-:Y:S01]  /*57b0*/  UMOV UR12, UR36 ;  /* 0x00000024000c7c82 */ /* 0x000fe20008000000 */
[----:B------:R-:W-:Y:S09]  /*57c0*/  @P3 R2UR UR36, R25 ;  /* 0x00000000192432ca */ /* 0x000ff200000e0000 */
[----:B------:R-:W-:Y:S01]  /*57d0*/  @!P5 IADD3 R2, P0, PT, R32, 0x580, RZ ;  /* 0x000005802002d810 */ /* 0x000fe20007f1e0ff */
[----:B------:R-:W-:Y:S01]  /*57e0*/  @!P5 IMAD.SHL.U32 R48, R48, 0x10, RZ ;  /* 0x000000103030d824 */ /* 0x000fe200078e00ff */
[----:B------:R-:W-:Y:S01]  /*57f0*/  VOTEU.ALL UP1, P5 ;  /* 0x0000000000ff7886 */ /* 0x000fe20002820000 */
[----:B------:R-:W-:Y:S01]  /*5800*/  @!P5 IMAD.SHL.U32 R47, R47, 0x40, RZ ;  /* 0x000000402f2fd824 */ /* 0x000fe200078e00ff */
[----:B------:R-:W-:Y:S01]  /*5810*/  @!P5 R2UR UR9, R2 ;  /* 0x000000000209d2ca */ /* 0x000fe200000e0000 */
[----:B-1----:R-:W-:Y:S01]  /*5820*/  @!P5 IMAD.X R0, RZ, RZ, R33, P0 ;  /* 0x000000ffff00d224 */ /* 0x002fe200000e0621 */
[----:B------:R-:W-:Y:S01]  /*5830*/  @!P5 R2UR UR10, R48 ;  /* 0x00000000300ad2ca */ /* 0x000fe200000e0000 */
[----:B------:R-:W-:Y:S01]  /*5840*/  @!UP1 ULEA UR14, UR15, UR6, 0xb ;  /* 0x000000060f0e9291 */ /* 0x000fe2000f8e58ff */
[----:B------:R-:W-:Y:S01]  /*5850*/  @!P5 R2UR UR11, R47 ;  /* 0x000000002f0bd2ca */ /* 0x000fe200000e0000 */
[----:B------:R-:W-:Y:S01]  /*5860*/  UIADD3 UR15, UPT, UPT, UR15, 0x1, URZ ;  /* 0x000000010f0f7890 */ /* 0x000fe2000fffe0ff */
[----:B------:R-:W-:Y:S01]  /*5870*/  @!P5 R2UR UR8, R0 ;  /* 0x000000000008d2ca */ /* 0x000fe200000e0000 */
[----:B------:R-:W-:Y:S01]  /*5880*/  IMAD.IADD R48, R10, 0x1, R31 ;  /* 0x000000010a307824 */ /* 0x000fe200078e021f */
[----:B------:R-:W-:Y:S01]  /*5890*/  ISETP.NE.AND P0, PT, R27, 0x2, PT ;  /* 0x000000021b00780c */ /* 0x000fe20003f05270 */
[----:B------:R-:W-:Y:S03]  /*58a0*/  IMAD.IADD R47, R11, 0x1, R46 ;  /* 0x000000010b2f7824 */ /* 0x000fe600078e022e */
[----:B------:R-:W-:Y:S01]  /*58b0*/  SEL R0, RZ, 0x1, P0 ;  /* 0x00000001ff007807 */ /* 0x000fe20000000000 */
[----:B------:R-:W-:Y:S01]  /*58c0*/  IMAD.U32 R8, RZ, RZ, UR9 ;  /* 0x00000009ff087e24 */ /* 0x000fe2000f8e00ff */
[----:B------:R-:W-:Y:S01]  /*58d0*/  UIADD3 UR9, UPT, UPT, UR13, 0x180, URZ ;  /* 0x000001800d097890 */ /* 0x000fe2000fffe0ff */
[----:B------:R-:W-:Y:S02]  /*58e0*/  SEL R27, R27, RZ, P0 ;  /* 0x000000ff1b1b7207 */ /* 0x000fe40000000000 */
[----:B------:R-:W-:Y:S02]  /*58f0*/  LOP3.LUT R26, R26, R0, RZ, 0x3c, !PT ;  /* 0x000000001a1a7212 */ /* 0x000fe400078e3cff */
[----:B------:R-:W-:Y:S01]  /*5900*/  IMAD.U32 R9, RZ, RZ, UR8 ;  /* 0x00000008ff097e24 */ /* 0x000fe2000f8e00ff */
[----:B------:R-:W-:Y:S01]  /*5910*/  @!P5 R2UR UR18, R8 ;  /* 0x000000000812d2ca */ /* 0x000fe200000e0000 */
[----:B------:R-:W-:Y:S01]  /*5920*/  @!UP1 UIADD3 UR8, UPT, UPT, UR14, 0x300, URZ ;  /* 0x000003000e089890 */ /* 0x000fe2000fffe0ff */
[----:B------:R-:W-:Y:S02]  /*5930*/  VOTEU.ALL UP1, P5 ;  /* 0x0000000000ff7886 */ /* 0x000fe40002820000 */
[----:B------:R-:W-:Y:S01]  /*5940*/  @!P5 R2UR UR19, R9 ;  /* 0x000000000913d2ca */ /* 0x000fe200000e0000 */
[----:B------:R-:W-:Y:S11]  /*5950*/  UPRMT UR14, UR37, 0x654, UR9 ;  /* 0x00000654250e7896 */ /* 0x000ff60008000009 */
[----:B------:R-:W-:Y:S01]  /*5960*/  @!UPT UIADD3 URZ, UPT, UPT, URZ, URZ, URZ ;  /* 0x000000fffffff290 */ /* 0x000fe2000fffe0ff */
[----:B------:R2:W-:Y:S01]  /*5970*/  @!UP1 UTMALDG.3D [UR8], [UR18], desc[UR16] ;  /* 0x00001008120095b4 */ /* 0x0005e20008011000 */
[----:B------:R2:W-:Y:S01]  /*5980*/  @!P5 SYNCS.ARRIVE.TRANS64.RED.A0TR RZ, [UR13+0x180], R24 ;  /* 0x00018018ffffd9a7 */ /* 0x0005e2000830040d */
[----:B------:R-:W-:Y:S04]  /*5990*/  UISETP.NE.AND UP1, UPT, UR15, 0x2, UPT ;  /* 0x000000020f00788c */ /* 0x000fe8000bf25270 */
[----:B------:R-:W-:Y:S02]  /*59a0*/  USEL UR13, URZ, 0x1, UP1 ;  /* 0x00000001ff0d7887 */ /* 0x000fe40008800000 */
[----:B------:R-:W-:Y:S02]  /*59b0*/  USEL UR15, UR15, URZ, UP1 ;  /* 0x000000ff0f0f7287 */ /* 0x000fe40008800000 */
[----:B------:R-:W-:Y:S02]  /*59c0*/  UPLOP3.LUT UP1, UPT, UPT, UPT, UPT, 0x80, 0x8 ;  /* 0x000000000008789c */ /* 0x000fe40003f2f070 */
[----:B------:R-:W-:Y:S01]  /*59d0*/  LOP3.LUT R28, R28, UR13, RZ, 0x3c, !PT ;  /* 0x0000000d1c1c7c12 */ /* 0x000fe2000f8e3cff */
[----:B------:R-:W-:Y:S01]  /*59e0*/  SYNCS.ARRIVE.TRANS64.RED.A1T0 RZ, [UR14], RZ ;  /* 0x000000ffffff79a7 */ /* 0x000fe2000810040e */
[----:B------:R-:W-:Y:S07]  /*59f0*/  @P3 BRA `(.L_x_114) ;  /* 0xfffffff400983947 */ /* 0x000fee000383ffff */
[----:B------:R-:W-:Y:S01]  /*5a00*/  UIADD3 UR6, UPT, UPT, UR6, 0x190, URZ ;  /* 0x0000019006067890 */ /* 0x000fe2000fffe0ff */
[----:B------:R-:W-:-:S03]  /*5a10*/  SHF.L.U32 R2, R28, 0x1f, RZ ;  /* 0x0000001f1c027819 */ /* 0x000fc600000006ff */
[----:B------:R-:W-:-:S09]  /*5a20*/  ULEA UR4, UR15, UR6, 0x3 ;  /* 0x000000060f047291 */ /* 0x000fd2000f8e18ff */
[----:B------:R-:W1:Y:S02]  /*5a30*/  SYNCS.PHASECHK.TRANS64.TRYWAIT P0, [UR4], R2 ;  /* 0x00000002ff0075a7 */ /* 0x000e640008001104 */
[----:B-1----:R-:W-:Y:S05]  /*5a40*/  @!P0 BRA `(.L_x_115) ;  /* 0x0000002800308947 */ /* 0x002fea0003800000 */
.L_x_216:
[----:B------:R-:W-:-:S04]  /*5a50*/  UIADD3 UR5, UPT, UPT, UR15, 0x1, URZ ;  /* 0x000000010f057890 */ /* 0x000fc8000fffe0ff */
[----:B------:R-:W-:-:S04]  /*5a60*/  UISETP.NE.AND UP0, UPT, UR5, 0x2, UPT ;  /* 0x000000020500788c */ /* 0x000fc8000bf05270 */
[----:B------:R-:W-:Y:S02]  /*5a70*/  USEL UR4, URZ, 0x1, UP0 ;  /* 0x00000001ff047887 */ /* 0x000fe40008000000 */
[----:B------:R-:W-:-:S04]  /*5a80*/  USEL UR5, UR5, URZ, UP0 ;  /* 0x000000ff05057287 */ /* 0x000fc80008000000 */
[----:B------:R-:W-:Y:S01]  /*5a90*/  ULEA UR5, UR5, UR6, 0x3 ;  /* 0x0000000605057291 */ /* 0x000fe2000f8e18ff */
[----:B-1----:R-:W-:-:S04]  /*5aa0*/  LOP3.LUT R2, R28, UR4, RZ, 0x3c, !PT ;  /* 0x000000041c027c12 */ /* 0x002fc8000f8e3cff */
[----:B------:R-:W-:Y:S01]  /*5ab0*/  SHF.L.U32 R2, R2, 0x1f, RZ ;  /* 0x0000001f02027819 */ /* 0x000fe200000006ff */
[----:B------:R-:W-:-:S07]  /*5ac0*/  IMAD.U32 R0, RZ, RZ, UR5 ;  /* 0x00000005ff007e24 */ /* 0x000fce000f8e00ff */
.L_x_116:
[----:B-1----:R1:W4:Y:S02]  /*5ad0*/  SYNCS.PHASECHK.TRANS64.TRYWAIT P0, [R0+URZ], R2 ;  /* 0x00000002000075a7 */ /* 0x00232400080011ff */
[----:B----4-:R-:W-:Y:S05]  /*5ae0*/  @!P0 NANOSLEEP.SYNCS 0x989680 ;  /* 0x009896800000895d */ /* 0x010fea0003900000 */
[----:B------:R-:W4:Y:S02]  /*5af0*/  @!P0 SYNCS.PHASECHK.TRANS64 P0, [R0+URZ], R2 ;  /* 0x00000002000085a7 */ /* 0x000f2400080010ff */
[----:B--2-4-:R-:W-:Y:S05]  /*5b00*/  @P0 EXIT ;  /* 0x000000000000094d */ /* 0x014fea0003800000 */
[----:B------:R-:W-:Y:S05]  /*5b10*/  BRA `(.L_x_116) ;  /* 0xfffffffc00ec7947 */ /* 0x000fea000383ffff */
.L_x_106:
[----:B------:R-:W-:-:S06]  /*5b20*/  UISETP.GE.AND UP1, UPT, UR10, 0x4, UPT ;  /* 0x000000040a00788c */ /* 0x000fcc000bf26270 */
[----:B------:R-:W-:-:S13]  /*5b30*/  PLOP3.LUT P0, PT, PT, PT, UP1, 0x80, 0x8 ;  /* 0x000000000008781c */ /* 0x000fda0003f0f018 */
[----:B------:R-:W-:Y:S05]  /*5b40*/  @!P0 EXIT ;  /* 0x000000000000894d */ /* 0x000fea0003800000 */
[----:B------:R-:W-:Y:S01]  /*5b50*/  BAR.SYNC.DEFER_BLOCKING 0x6, 0xa0 ;  /* 0x0182800000007b1d */ /* 0x000fe20000010000 */
[----:B------:R-:W-:Y:S01]  /*5b60*/  IMAD.SHL.U32 R3, R61, 0x10, RZ ;  /* 0x000000103d037824 */ /* 0x000fe200078e00ff */
[----:B------:R-:W-:Y:S01]  /*5b70*/  SHF.R.U32.HI R4, RZ, 0x3, R61 ;  /* 0x00000003ff047819 */ /* 0x000fe2000001163d */
[----:B------:R-:W-:Y:S01]  /*5b80*/  IMAD.SHL.U32 R2, R53, 0x200, RZ ;  /* 0x0000020035027824 */ /* 0x000fe200078e00ff */
[----:B------:R-:W-:Y:S01]  /*5b90*/  CS2R R56, SRZ ;  /* 0x0000000000387805 */ /* 0x000fe2000001ff00 */
[----:B------:R-:W-:Y:S01]  /*5ba0*/  IMAD.SHL.U32 R60, R61, 0x2, RZ ;  /* 0x000000023d3c7824 */ /* 0x000fe200078e00ff */
[----:B------:R-:W-:Y:S02]  /*5bb0*/  UMOV UR42, 0x400 ;  /* 0x00000400002a7882 */ /* 0x000fe40000000000 */
[----:B------:R-:W1:Y:S01]  /*5bc0*/  LDC R52, c[0x0][0x370] ;  /* 0x0000dc00ff347b82 */ /* 0x000e620000000800 */
[----:B------:R-:W-:Y:S01]  /*5bd0*/  ULEA UR42, UR37, UR42, 0x18 ;  /* 0x0000002a252a7291 */ /* 0x000fe2000f8ec0ff */
[----:B------:R-:W-:Y:S01]  /*5be0*/  LOP3.LUT R5, R3, 0x40, RZ, 0xc0, !PT ;  /* 0x0000004003057812 */ /* 0x000fe200078ec0ff */
[----:B------:R-:W-:Y:S01]  /*5bf0*/  IMAD.U32 R28, R61, 0x10000, RZ ;  /* 0x000100003d1c7824 */ /* 0x000fe200078e00ff */
[----:B------:R-:W-:Y:S01]  /*5c00*/  LOP3.LUT R3, R3, 0x1b0, RZ, 0xc0, !PT ;  /* 0x000001b003037812 */ /* 0x000fe200078ec0ff */
[----:B------:R-:W-:Y:S01]  /*5c10*/  UIADD3 UR44, UPT, UPT, UR42, 0x300, URZ ;  /* 0x000003002a2c7890 */ /* 0x000fe2000fffe0ff */
[----:B------:R-:W-:Y:S01]  /*5c20*/  LOP3.LUT R4, R5, 0x8, R4, 0xf8, !PT ;  /* 0x0000000805047812 */ /* 0x000fe200078ef804 */
[----:B------:R-:W-:Y:S01]  /*5c30*/  IMAD.MOV.U32 R59, RZ, RZ, 0x1 ;  /* 0x00000001ff3b7424 */ /* 0x000fe200078e00ff */
[----:B------:R-:W2:Y:S01]  /*5c40*/  LDC R24, c[0x0][0xb0c] ;  /* 0x0002c300ff187b82 */ /* 0x000ea20000000800 */
[----:B------:R-:W-:Y:S01]  /*5c50*/  LOP3.LUT R2, R3, 0x200, R2, 0xf8, !PT ;  /* 0x0000020003027812 */ /* 0x000fe200078ef802 */
[----:B------:R-:W-:Y:S01]  /*5c60*/  IMAD.SHL.U32 R3, R53, 0x200000, RZ ;  /* 0x0020000035037824 */ /* 0x000fe200078e00ff */
[----:B------:R-:W-:Y:S01]  /*5c70*/  LOP3.LUT R60, R4, 0x8, R60, 0x78, !PT ;  /* 0x00000008043c7812 */ /* 0x000fe200078e783c */
[----:B------:R-:W-:Y:S01]  /*5c80*/  IMAD.MOV.U32 R27, RZ, RZ, RZ ;  /* 0x000000ffff1b7224 */ /* 0x000fe200078e00ff */
[----:B------:R-:W-:Y:S01]  /*5c90*/  LOP3.LUT R61, R61, 0x60, RZ, 0xc0, !PT ;  /* 0x000000603d3d7812 */ /* 0x000fe200078ec0ff */
[----:B------:R-:W-:Y:S01]  /*5ca0*/  IMAD.MOV.U32 R58, RZ, RZ, RZ ;  /* 0x000000ffff3a7224 */ /* 0x000fe200078e00ff */
[----:B------:R-:W-:Y:S01]  /*5cb0*/  LOP3.LUT R3, R3, 0x200000, RZ, 0xc0, !PT ;  /* 0x0020000003037812 */ /* 0x000fe200078ec0ff */
[----:B------:R-:W3:Y:S01]  /*5cc0*/  LDC R50, c[0x0][0xb20] ;  /* 0x0002c800ff327b82 */ /* 0x000ee20000000800 */
[----:B------:R-:W4:Y:S01]  /*5cd0*/  LDS R0, [UR42+0x260] ;  /* 0x0002602aff007984 */ /* 0x000f220008000800 */
[----:B------:R-:W-:Y:S01]  /*5ce0*/  LOP3.LUT R60, R2, R60, RZ, 0xfc, !PT ;  /* 0x0000003c023c7212 */ /* 0x000fe200078efcff */
[----:B------:R-:W-:Y:S01]  /*5cf0*/  IMAD.MOV.U32 R65, RZ, RZ, RZ ;  /* 0x000000ffff417224 */ /* 0x000fe200078e00ff */
[----:B------:R-:W-:Y:S01]  /*5d00*/  LOP3.LUT R28, R3, 0x400000, R28, 0xf8, !PT ;  /* 0x00400000031c7812 */ /* 0x000fe200078ef81c */
[----:B------:R-:W-:Y:S01]  /*5d10*/  IMAD.MOV.U32 R55, RZ, RZ, RZ ;  /* 0x000000ffff377224 */ /* 0x000fe200078e00ff */
[----:B------:R-:W-:Y:S01]  /*5d20*/  LEA R60, R60, UR44, 0x1 ;  /* 0x0000002c3c3c7c11 */ /* 0x000fe2000f8e08ff */
[----:B------:R-:W1:Y:S01]  /*5d30*/  LDCU.64 UR46, c[0x0][0x348] ;  /* 0x00006900ff2e77ac */ /* 0x000e620008000a00 */
[----:B------:R-:W1:Y:S01]  /*5d40*/  LDC R23, c[0x0][0xb30] ;  /* 0x0002cc00ff177b82 */ /* 0x000e620000000800 */
[----:B------:R-:W1:Y:S01]  /*5d50*/  LDCU.64 UR38, c[0x0][0x888] ;  /* 0x00011100ff2677ac */ /* 0x000e620008000a00 */
[----:B------:R-:W-:-:S06]  /*5d60*/  UMOV UR43, URZ ;  /* 0x000000ff002b7c82 */ /* 0x000fcc0008000000 */
[----:B------:R-:W1:Y:S08]  /*5d70*/  LDC.64 R44, c[0x0][0xb10] ;  /* 0x0002c400ff2c7b82 */ /* 0x000e700000000a00 */
[----:B------:R-:W1:Y:S08]  /*5d80*/  LDC.64 R18, c[0x0][0xb18] ;  /* 0x0002c600ff127b82 */ /* 0x000e700000000a00 */
[----:B------:R-:W1:Y:S08]  /*5d90*/  LDC.64 R40, c[0x0][0x888] ;  /* 0x00022200ff287b82 */ /* 0x000e700000000a00 */
[----:B------:R-:W1:Y:S01]  /*5da0*/  LDC.64 R16, c[0x0][0xb28] ;  /* 0x0002ca00ff107b82 */ /* 0x000e620000000a00 */
[----:B----4-:R-:W-:-:S07]  /*5db0*/  IMAD.IADD R28, R0, 0x1, R28 ;  /* 0x00000001001c7824 */ /* 0x010fce00078e021c */
[----:B------:R-:W4:Y:S08]  /*5dc0*/  LDC.64 R42, c[0x0][0x890] ;  /* 0x00022400ff2a7b82 */ /* 0x000f300000000a00 */
[----:B------:R-:W1:Y:S08]  /*5dd0*/  LDC.64 R38, c[0x0][0x8b0] ;  /* 0x00022c00ff267b82 */ /* 0x000e700000000a00 */
[----:B------:R-:W1:Y:S08]  /*5de0*/  LDC.64 R36, c[0x0][0x8a8] ;  /* 0x00022a00ff247b82 */ /* 0x000e700000000a00 */
[----:B--23--:R-:W1:Y:S02]  /*5df0*/  LDC R51, c[0x0][0x374] ;  /* 0x0000dd00ff337b82 */ /* 0x00ce640000000800 */
.L_x_136:
[----:B------:R-:W-:Y:S02]  /*5e00*/  LEA R0, R65, UR42, 0x3 ;  /* 0x0000002a41007c11 */ /* 0x000fe4000f8e18ff */
[----:B------:R-:W-:Y:S02]  /*5e10*/  SHF.L.U32 R2, R57, 0x1f, RZ ;  /* 0x0000001f39027819 */ /* 0x000fe400000006ff */
[----:B------:R-:W-:Y:S02]  /*5e20*/  LEA R32, R65, UR42, 0x4 ;  /* 0x0000002a41207c11 */ /* 0x000fe4000f8e20ff */
[----:B--2---:R-:W2:Y:S02]  /*5e30*/  SYNCS.PHASECHK.TRANS64.TRYWAIT P0, [R0+URZ+0x1b0], R2 ;  /* 0x0001b002000075a7 */ /* 0x004ea400080011ff */
[----:B-12---:R-:W-:Y:S05]  /*5e40*/  @!P0 BRA `(.L_x_117) ;  /* 0x0000002400488947 */ /* 0x006fea0003800000 */
.L_x_217:
[----:B------:R-:W3:Y:S01]  /*5e50*/  LDC.64 R10, c[0x0][0xb10] ;  /* 0x0002c400ff0a7b82 */ /* 0x000ee20000000a00 */
[----:B------:R-:W4:Y:S01]  /*5e60*/  LDS.128 R32, [R32+0x240] ;  /* 0x0002400020207984 */ /* 0x000f220000000c00 */
[----:B-1----:R-:W-:Y:S01]  /*5e70*/  ISETP.NE.AND P1, PT, R23, 0x1, PT ;  /* 0x000000011700780c */ /* 0x002fe20003f25270 */
[----:B--2---:R-:W-:Y:S01]  /*5e80*/  VIADD R0, R0, 0x1c0 ;  /* 0x000001c000007836 */ /* 0x004fe20000000000 */
[----:B------:R-:W-:Y:S04]  /*5e90*/  ISETP.GE.AND P0, PT, R22, 0x1, PT ;  /* 0x000000011600780c */ /* 0x000fe80003f06270 */
[----:B------:R-:W1:Y:S01]  /*5ea0*/  LDC.64 R8, c[0x0][0xb18] ;  /* 0x0002c600ff087b82 */ /* 0x000e620000000a00 */
[----:B------:R-:W-:Y:S01]  /*5eb0*/  PRMT R0, RZ, 0x654, R0 ;  /* 0x00000654ff007816 */ /* 0x000fe20000000000 */
[----:B------:R-:W-:Y:S01]  /*5ec0*/  @!PT LDS RZ, [RZ] ;  /* 0x00000000fffff984 */ /* 0x000fe20000000800 */
[----:B------:R-:W-:Y:S01]  /*5ed0*/  @!PT LDS RZ, [RZ] ;  /* 0x00000000fffff984 */ /* 0x000fe20000000800 */
[----:B------:R-:W-:Y:S01]  /*5ee0*/  @!PT LDS RZ, [RZ] ;  /* 0x00000000fffff984 */ /* 0x000fe20000000800 */
[----:B------:R-:W-:Y:S01]  /*5ef0*/  @!PT LDS RZ, [RZ] ;  /* 0x00000000fffff984 */ /* 0x000fe20000000800 */
[----:B------:R2:W-:Y:S06]  /*5f00*/  MEMBAR.ALL.CTA ;  /* 0x0000000000007992 */ /* 0x0005ec0000008000 */
[----:B--2---:R-:W2:Y:S01]  /*5f10*/  FENCE.VIEW.ASYNC.S ;  /* 0x00000000000073c6 */ /* 0x004ea20000000000 */
[----:B------:R-:W1:Y:S08]  /*5f20*/  @!P1 LDC R12, c[0x0][0xb20] ;  /* 0x0002c800ff0c9b82 */ /* 0x000e700000000800 */
[----:B------:R-:W1:Y:S01]  /*5f30*/  @!P1 LDC R7, c[0x0][0xb0c] ;  /* 0x0002c300ff079b82 */ /* 0x000e620000000800 */
[----:B--2---:R2:W-:Y:S01]  /*5f40*/  SYNCS.ARRIVE.TRANS64.RED.A1T0 RZ, [R0+URZ], RZ ;  /* 0x000000ff00ff79a7 */ /* 0x0045e200081004ff */
[----:B----4-:R-:W-:Y:S04]  /*5f50*/  LOP3.LUT P4, RZ, R34, 0x1, RZ, 0xc0, !PT ;  /* 0x0000000122ff7812 */ /* 0x010fe8000788c0ff */
[----:B------:R-:W-:Y:S09]  /*5f60*/  P2R R62, PR, RZ, 0x10 ;  /* 0x00000010ff3e7803 */ /* 0x000ff20000000000 */
[----:B------:R-:W-:Y:S02]  /*5f70*/  @P4 MOV R26, R32 ;  /* 0x00000020001a4202 */ /* 0x000fe40000000f00 */
[----:B------:R-:W-:Y:S01]  /*5f80*/  @P4 LOP3.LUT R25, R33, 0xffff, RZ, 0xc0, !PT ;  /* 0x0000ffff21194812 */ /* 0x000fe200078ec0ff */
[----:B--23--:R-:W-:Y:S06]  /*5f90*/  @!P0 BRA `(.L_x_118) ;  /* 0x0000000000a48947 */ /* 0x00cfec0003800000 */
[-C--:B------:R-:W-:Y:S01]  /*5fa0*/  IMAD.HI.U32 R0, R51, R19.reuse, RZ ;  /* 0x0000001333007227 */ /* 0x080fe200078e00ff */
[----:B------:R-:W-:Y:S02]  /*5fb0*/  ISETP.NE.AND P0, PT, R18, 0x1, PT ;  /* 0x000000011200780c */ /* 0x000fe40003f05270 */
[----:B------:R-:W-:Y:S01]  /*5fc0*/  ISETP.NE.AND P2, PT, R22, 0x1, PT ;  /* 0x000000011600780c */ /* 0x000fe20003f45270 */
[----:B------:R-:W-:Y:S01]  /*5fd0*/  IMAD.HI.U32 R4, R52, R44, RZ ;  /* 0x0000002c34047227 */ /* 0x000fe200078e00ff */
[----:B------:R-:W-:Y:S02]  /*5fe0*/  SHF.R.U32.HI R0, RZ, R50, R0 ;  /* 0x00000032ff007219 */ /* 0x000fe40000011600 */
[----:B------:R-:W-:Y:S01]  /*5ff0*/  ISETP.NE.AND P3, PT, R24, 0x1, PT ;  /* 0x000000011800780c */ /* 0x000fe20003f65270 */
[----:B------:R-:W-:Y:S01]  /*6000*/  IMAD.HI.U32 R6, R25, R19, RZ ;  /* 0x0000001319067227 */ /* 0x000fe200078e00ff */
[-C--:B------:R-:W-:Y:S02]  /*6010*/  SHF.R.U32.HI R4, RZ, R45.reuse, R4 ;  /* 0x0000002dff047219 */ /* 0x080fe40000011604 */
        /* <DEDUP_REMOVED lines=14> */
[C---:B------:R-:W-:Y:S03]  /*6100*/  IMAD.HI.U32 R0, R3.reuse, R16, RZ ;  /* 0x0000001003007227 */ /* 0x040fe600078e00ff */
[C---:B------:R-:W-:Y:S02]  /*6110*/  ISETP.GE.OR P0, PT, R2.reuse, R5, P0 ;  /* 0x000000050200720c */ /* 0x040fe40000706670 */
[----:B------:R-:W-:Y:S04]  /*6120*/  SHF.R.U32.HI R0, RZ, R17, R0 ;  /* 0x00000011ff007219 */ /* 0x000fe80000011600 */
[C---:B------:R-:W-:Y:S05]  /*6130*/  SEL R6, R3.reuse, R0, !P2 ;  /* 0x0000000003067207 */ /* 0x040fea0005000000 */
        /* <DEDUP_REMOVED lines=14> */
[----:B------:R-:W-:Y:S07]  /*6220*/  IMAD R25, R3, R18, R25 ;  /* 0x0000001203197224 */ /* 0x000fee00078e0219 */
.L_x_118:
[----:B------:R-:W-:Y:S01]  /*6230*/  @!P1 IMAD.HI.U32 R0, R26, R10, RZ ;  /* 0x0000000a1a009227 */ /* 0x000fe200078e00ff */
[----:B-1----:R-:W-:Y:S01]  /*6240*/  @!P1 ISETP.NE.AND P0, PT, R8, 0x1, PT ;  /* 0x000000010800980c */ /* 0x002fe20003f05270 */
[----:B------:R-:W-:Y:S01]  /*6250*/  ULOP3.LUT UP0, URZ, UR44, 0x90, URZ, 0xc0, !UPT ;  /* 0x000000902cff7892 */ /* 0x000fe2000f80c0ff */
[----:B------:R-:W-:Y:S01]  /*6260*/  @!P1 ISETP.NE.AND P2, PT, R7, 0x1, PT ;  /* 0x000000010700980c */ /* 0x000fe20003f45270 */
[----:B------:R-:W-:Y:S01]  /*6270*/  @!P1 IMAD.HI.U32 R2, R25, R9, RZ ;  /* 0x0000000919029227 */ /* 0x000fe200078e00ff */
[----:B------:R-:W-:Y:S02]  /*6280*/  @!P1 SHF.R.U32.HI R0, RZ, R11, R0 ;  /* 0x0000000bff009219 */ /* 0x000fe40000011600 */
[----:B------:R-:W-:Y:S01]  /*6290*/  @P4 SHF.R.U32.HI R54, RZ, 0x10, R33 ;  /* 0x00000010ff364819 */ /* 0x000fe20000011621 */
[----:B------:R-:W-:Y:S01]  /*62a0*/  VIADD R65, R65, 0x1 ;  /* 0x0000000141417836 */ /* 0x000fe20000000000 */
[----:B------:R-:W-:Y:S02]  /*62b0*/  @!P1 SHF.R.U32.HI R2, RZ, R12, R2 ;  /* 0x0000000cff029219 */ /* 0x000fe40000011602 */
[----:B------:R-:W-:Y:S02]  /*62c0*/  @!P1 SEL R3, R26, R0, !P2 ;  /* 0x000000001a039207 */ /* 0x000fe40005000000 */
[----:B------:R-:W-:Y:S05]  /*62d0*/  @!P1 SEL R2, R25, R2, !P0 ;  /* 0x0000000219029207 */ /* 0x000fea0004000000 */
[----:B------:R-:W-:Y:S02]  /*62e0*/  @!P1 IMAD.IADD R0, R2, 0x1, -R3 ;  /* 0x0000000102009824 */ /* 0x000fe400078e0a03 */
[----:B------:R-:W-:Y:S02]  /*62f0*/  @!P1 IMAD.IADD R2, R3, 0x1, -R2 ;  /* 0x0000000103029824 */ /* 0x000fe400078e0a02 */
[----:B------:R-:W-:Y:S02]  /*6300*/  @!P1 IMAD R26, R0, R7, R26 ;  /* 0x00000007001a9224 */ /* 0x000fe400078e021a */
[----:B------:R-:W-:Y:S01]  /*6310*/  @!P1 IMAD R25, R2, R8, R25 ;  /* 0x0000000802199224 */ /* 0x000fe200078e0219 */
[----:B------:R-:W-:Y:S06]  /*6320*/  BRA.U !UP0, `(.L_x_119) ;  /* 0x00000001087c7547 */ /* 0x000fec000b800000 */
[----:B------:R-:W1:Y:S01]  /*6330*/  LDCU.64 UR8, c[0x4][0x80] ;  /* 0x01001000ff0877ac */ /* 0x000e620008000a00 */
[----:B------:R-:W-:Y:S01]  /*6340*/  MOV R2, 0x0 ;  /* 0x0000000000027802 */ /* 0x000fe20000000f00 */
[----:B------:R-:W-:Y:S02]  /*6350*/  HFMA2 R12, -RZ, RZ, 0, 5.9604644775390625e-08 ;  /* 0x00000001ff0c7431 */ /* 0x000fe400000001ff */
[----:B------:R-:W-:Y:S01]  /*6360*/  IMAD.MOV.U32 R8, RZ, RZ, 0x70 ;  /* 0x00000070ff087424 */ /* 0x000fe200078e00ff */
[----:B------:R2:W3:Y:S01]  /*6370*/  LDC.64 R14, c[0x4][R2] ;  /* 0x01000000020e7b82 */ /* 0x0004e20000000a00 */
[----:B------:R-:W4:Y:S01]  /*6380*/  LDCU.64 UR6, c[0x4][0x88] ;  /* 0x01001100ff0677ac */ /* 0x000f220008000a00 */
[----:B------:R-:W-:Y:S01]  /*6390*/  IMAD.MOV.U32 R13, RZ, RZ, RZ ;  /* 0x000000ffff0d7224 */ /* 0x000fe200078e00ff */
[----:B------:R-:W2:Y:S01]  /*63a0*/  LDCU.64 UR4, c[0x4][0x8] ;  /* 0x01000100ff0477ac */ /* 0x000ea20008000a00 */
[----:B-1----:R-:W-:Y:S01]  /*63b0*/  MOV R5, UR9 ;  /* 0x0000000900057c02 */ /* 0x002fe20008000f00 */
[----:B------:R-:W-:Y:S01]  /*63c0*/  IMAD.U32 R4, RZ, RZ, UR8 ;  /* 0x00000008ff047e24 */ /* 0x000fe2000f8e00ff */
[----:B----4-:R-:W-:Y:S01]  /*63d0*/  MOV R7, UR7 ;  /* 0x0000000700077c02 */ /* 0x010fe20008000f00 */
[----:B------:R-:W-:Y:S01]  /*63e0*/  IMAD.U32 R6, RZ, RZ, UR6 ;  /* 0x00000006ff067e24 */ /* 0x000fe2000f8e00ff */
[----:B--2---:R-:W-:Y:S01]  /*63f0*/  MOV R11, UR5 ;  /* 0x00000005000b7c02 */ /* 0x004fe20008000f00 */
[----:B------:R-:W-:Y:S02]  /*6400*/  IMAD.U32 R10, RZ, RZ, UR4 ;  /* 0x00000004ff0a7e24 */ /* 0x000fe4000f8e00ff */
[----:B------:R-:W-:Y:S07]  /*6410*/  LEPC R20, `(.L_x_120) ;  /* 0x000000001014794e */ /* 0x000fee0000000000 */
[----:B---3-5:R-:W-:Y:S05]  /*6420*/  CALL.ABS.NOINC R14 ;  /* 0x000000000e007343 */ /* 0x028fea0003c00000 */
.L_x_120:
[----:B------:R-:W1:Y:S01]  /*6430*/  LDCU.64 UR8, c[0x4][0x80] ;  /* 0x01001000ff0877ac */ /* 0x000e620008000a00 */
[----:B------:R-:W2:Y:S01]  /*6440*/  LDC.64 R2, c[0x4][R2] ;  /* 0x0100000002027b82 */ /* 0x000ea20000000a00 */
[----:B------:R-:W-:Y:S02]  /*6450*/  HFMA2 R12, -RZ, RZ, 0, 5.9604644775390625e-08 ;  /* 0x00000001ff0c7431 */ /* 0x000fe400000001ff */
[----:B------:R-:W-:Y:S02]  /*6460*/  IMAD.MOV.U32 R8, RZ, RZ, 0x70 ;  /* 0x00000070ff087424 */ /* 0x000fe400078e00ff */
[----:B------:R-:W-:Y:S01]  /*6470*/  IMAD.MOV.U32 R13, RZ, RZ, RZ ;  /* 0x000000ffff0d7224 */ /* 0x000fe200078e00ff */
[----:B------:R-:W3:Y:S01]  /*6480*/  LDCU.64 UR6, c[0x4][0x88] ;  /* 0x01001100ff0677ac */ /* 0x000ee20008000a00 */
[----:B------:R-:W4:Y:S01]  /*6490*/  LDCU.64 UR4, c[0x4][0x8] ;  /* 0x01000100ff0477ac */ /* 0x000f220008000a00 */
[----:B-1----:R-:W-:Y:S02]  /*64a0*/  MOV R4, UR8 ;  /* 0x0000000800047c02 */ /* 0x002fe40008000f00 */
[----:B------:R-:W-:Y:S02]  /*64b0*/  MOV R5, UR9 ;  /* 0x0000000900057c02 */ /* 0x000fe40008000f00 */
[----:B---3--:R-:W-:Y:S01]  /*64c0*/  MOV R7, UR7 ;  /* 0x0000000700077c02 */ /* 0x008fe20008000f00 */
[----:B------:R-:W-:Y:S01]  /*64d0*/  IMAD.U32 R6, RZ, RZ, UR6 ;  /* 0x00000006ff067e24 */ /* 0x000fe2000f8e00ff */
[----:B----4-:R-:W-:Y:S01]  /*64e0*/  MOV R11, UR5 ;  /* 0x00000005000b7c02 */ /* 0x010fe20008000f00 */
[----:B------:R-:W-:Y:S02]  /*64f0*/  IMAD.U32 R10, RZ, RZ, UR4 ;  /* 0x00000004ff0a7e24 */ /* 0x000fe4000f8e00ff */
[----:B------:R-:W-:Y:S07]  /*6500*/  LEPC R20, `(.L_x_119) ;  /* 0x000000001014794e */ /* 0x000fee0000000000 */
[----:B--2---:R-:W-:Y:S05]  /*6510*/  CALL.ABS.NOINC R2 ;  /* 0x0000000002007343 */ /* 0x004fea0003c00000 */
.L_x_119:
[----:B------:R-:W-:Y:S01]  /*6520*/  ISETP.NE.U32.AND P2, PT, R42, RZ, PT ;  /* 0x000000ff2a00720c */ /* 0x000fe20003f45070 */
[----:B------:R-:W-:Y:S01]  /*6530*/  UISETP.NE.AND UP1, UPT, UR45, URZ, UPT ;  /* 0x000000ff2d00728c */ /* 0x000fe2000bf25270 */
[----:B------:R-:W-:Y:S02]  /*6540*/  ISETP.NE.U32.AND P4, PT, R38, RZ, PT ;  /* 0x000000ff2600720c */ /* 0x000fe40003f85070 */
[----:B------:R-:W-:Y:S02]  /*6550*/  ISETP.NE.AND.EX P2, PT, R43, RZ, PT, P2 ;  /* 0x000000ff2b00720c */ /* 0x000fe40003f45320 */
[----:B------:R-:W-:Y:S02]  /*6560*/  PLOP3.LUT P1, PT, PT, PT, PT, 0x8, 0x80 ;  /* 0x000000000080781c */ /* 0x000fe40003f2e170 */
[----:B------:R-:W-:Y:S02]  /*6570*/  PLOP3.LUT P0, PT, PT, PT, UP1, 0x80, 0x8 ;  /* 0x000000000008781c */ /* 0x000fe40003f0f018 */
[----:B------:R-:W-:Y:S02]  /*6580*/  ISETP.NE.AND.EX P4, PT, R39, RZ, PT, P4 ;  /* 0x000000ff2700720c */ /* 0x000fe40003f85340 */
[----:B------:R-:W1:Y:S09]  /*6590*/  @UP1 LDCU.64 UR4, c[0x0][0x888] ;  /* 0x00011100ff0417ac */ /* 0x000e720008000a00 */
[----:B------:R-:W-:Y:S01]  /*65a0*/  @P0 PLOP3.LUT P1, PT, P2, PT, PT, 0x80, 0x8 ;  /* 0x000000000008081c */ /* 0x000fe2000172f070 */
[----:B-1----:R-:W-:Y:S04]  /*65b0*/  @UP1 UISETP.NE.U32.AND UP0, UPT, UR4, URZ, UPT ;  /* 0x000000ff0400128c */ /* 0x002fe8000bf05070 */
[----:B------:R-:W-:Y:S04]  /*65c0*/  @UP1 UISETP.NE.AND.EX UP0, UPT, UR5, URZ, UPT, UP0 ;  /* 0x000000ff0500128c */ /* 0x000fe8000bf05300 */
[----:B------:R-:W-:Y:S01]  /*65d0*/  @UP1 USEL UR4, URZ, 0xffffffff, UP0 ;  /* 0xffffffffff041887 */ /* 0x000fe20008000000 */
[----:B------:R-:W-:Y:S11]  /*65e0*/  @!P2 BRA `(.L_x_121) ;  /* 0x00000000002ca947 */ /* 0x000ff60003800000 */
[----:B------:R-:W-:Y:S01]  /*65f0*/  ISETP.NE.U32.AND P3, PT, R40, RZ, PT ;  /* 0x000000ff2800720c */ /* 0x000fe20003f65070 */
[----:B------:R-:W-:Y:S03]  /*6600*/  IMAD.MOV.U32 R49, RZ, RZ, 0x1 ;  /* 0x00000001ff317424 */ /* 0x000fe600078e00ff */
[----:B------:R-:W-:Y:S11]  /*6610*/  ISETP.NE.AND.EX P3, PT, R41, RZ, PT, P3 ;  /* 0x000000ff2900720c */ /* 0x000ff60003f65330 */
[----:B------:R-:W-:Y:S02]  /*6620*/  @!UPT UIADD3 URZ, UPT, UPT, URZ, URZ, URZ ;  /* 0x000000fffffff290 */ /* 0x000fe4000fffe0ff */
[----:B------:R-:W1:Y:S01]  /*6630*/  @P3 LDC.64 R2, c[0x0][0x888] ;  /* 0x00022200ff023b82 */ /* 0x000e620000000a00 */
[----:B------:R-:W-:Y:S04]  /*6640*/  @P3 IMAD R0, R42, UR36, RZ ;  /* 0x000000242a003c24 */ /* 0x000fe8000f8e02ff */
[----:B-1----:R-:W-:Y:S04]  /*6650*/  @P3 IMAD.WIDE R2, R0, 0x4, R2 ;  /* 0x0000000400023825 */ /* 0x002fe800078e0202 */
[----:B------:R-:W-:Y:S01]  /*6660*/  HFMA2 R0, -RZ, RZ, 0, 5.9604644775390625e-08 ;  /* 0x00000001ff007431 */ /* 0x000fe200000001ff */
[----:B-----5:R1:W5:Y:S04]  /*6670*/  @P3 LDG.E R30, desc[UR40][R2.64] ;  /* 0x00000028021e3981 */ /* 0x020368000c1e1900 */
[----:B------:R-:W-:Y:S01]  /*6680*/  @!P3 PRMT R49, R0, 0x7610, R49 ;  /* 0x000076100031b816 */ /* 0x000fe20000000031 */
[----:B-1----:R-:W2:Y:S06]  /*6690*/  @!P3 LDC R30, c[0x0][0x880] ;  /* 0x00022000ff1ebb82 */ /* 0x002eac0000000800 */
.L_x_121:
[----:B------:R-:W-:Y:S05]  /*66a0*/  @!P4 BRA `(.L_x_122) ;  /* 0x000000000020c947 */ /* 0x000fea0003800000 */
[----:B------:R-:W-:Y:S04]  /*66b0*/  ISETP.NE.U32.AND P3, PT, R36, RZ, PT ;  /* 0x000000ff2400720c */ /* 0x000fe80003f65070 */
[----:B------:R-:W-:Y:S11]  /*66c0*/  ISETP.NE.AND.EX P3, PT, R37, RZ, PT, P3 ;  /* 0x000000ff2500720c */ /* 0x000ff60003f65330 */
[----:B------:R-:W-:Y:S02]  /*66d0*/  @!UPT UIADD3 URZ, UPT, UPT, URZ, URZ, URZ ;  /* 0x000000fffffff290 */ /* 0x000fe4000fffe0ff */
[----:B------:R-:W1:Y:S01]  /*66e0*/  @P3 LDC.64 R2, c[0x0][0x8a8] ;  /* 0x00022a00ff023b82 */ /* 0x000e620000000a00 */
[----:B------:R-:W-:Y:S04]  /*66f0*/  @P3 IMAD R0, R38, UR36, RZ ;  /* 0x0000002426003c24 */ /* 0x000fe8000f8e02ff */
[----:B-1----:R-:W-:Y:S05]  /*6700*/  @P3 IMAD.WIDE R2, R0, 0x4, R2 ;  /* 0x0000000400023825 */ /* 0x002fea00078e0202 */
[----:B-----5:R1:W5:Y:S02]  /*6710*/  @P3 LDG.E R29, desc[UR40][R2.64] ;  /* 0x00000028021d3981 */ /* 0x020364000c1e1900 */
[----:B-1----:R-:W3:Y:S02]  /*6720*/  @!P3 LDC R29, c[0x0][0x8a0] ;  /* 0x00022800ff1dbb82 */ /* 0x002ee40000000800 */
.L_x_122:
[----:B--2--5:R-:W-:Y:S01]  /*6730*/  @P0 FSETP.NEU.AND P4, PT, R30, RZ, PT ;  /* 0x000000ff1e00020b */ /* 0x024fe20003f8d000 */
[----:B------:R-:W-:Y:S01]  /*6740*/  IMAD.U32 R0, RZ, RZ, UR4 ;  /* 0x00000004ff007e24 */ /* 0x000fe2000f8e00ff */
[----:B------:R-:W-:Y:S01]  /*6750*/  @P0 LOP3.LUT P3, RZ, R49, 0xff, RZ, 0xc0, !PT ;  /* 0x000000ff31ff0812 */ /* 0x000fe2000786c0ff */
[----:B------:R-:W-:Y:S01]  /*6760*/  IMAD.SHL.U32 R64, R56, 0x800, RZ ;  /* 0x0000080038407824 */ /* 0x000fe200078e00ff */
[----:B------:R-:W-:Y:S01]  /*6770*/  @P0 SEL R2, RZ, 0xffffffff, P4 ;  /* 0xffffffffff020807 */ /* 0x000fe20002000000 */
[----:B------:R-:W-:Y:S01]  /*6780*/  BSSY B1, `(.L_x_123) ;  /* 0x0000028000017945 */ /* 0x000fe20003800000 */
[----:B------:R-:W-:Y:S02]  /*6790*/  LOP3.LUT R3, R59, 0x1, RZ, 0x3c, !PT ;  /* 0x000000013b037812 */ /* 0x000fe400078e3cff */
[----:B------:R-:W-:Y:S02]  /*67a0*/  CS2R R34, SRZ ;  /* 0x0000000000227805 */ /* 0x000fe4000001ff00 */
[----:B------:R-:W-:Y:S02]  /*67b0*/  @P1 SEL R2, R0, R2, !P3 ;  /* 0x0000000200021207 */ /* 0x000fe40005800000 */
[----:B------:R-:W-:Y:S02]  /*67c0*/  CS2R R32, SRZ ;  /* 0x0000000000207805 */ /* 0x000fe4000001ff00 */
[----:B------:R-:W-:Y:S01]  /*67d0*/  LEA R4, R56, UR42, 0x3 ;  /* 0x0000002a38047c11 */ /* 0x000fe2000f8e18ff */
[----:B------:R-:W-:Y:S01]  /*67e0*/  IMAD.IADD R63, R60, 0x1, R64 ;  /* 0x000000013c3f7824 */ /* 0x000fe200078e0240 */
[----:B------:R-:W-:Y:S02]  /*67f0*/  @P0 LOP3.LUT R2, R2, 0x1, RZ, 0xc0, !PT ;  /* 0x0000000102020812 */ /* 0x000fe400078ec0ff */
[----:B------:R-:W-:Y:S02]  /*6800*/  SHF.L.U32 R5, R58, 0x1f, RZ ;  /* 0x0000001f3a057819 */ /* 0x000fe400000006ff */
[----:B------:R-:W-:Y:S02]  /*6810*/  ISETP.NE.U32.OR P5, PT, R2, 0x1, !P0 ;  /* 0x000000010200780c */ /* 0x000fe400047a5470 */
[----:B------:R-:W-:Y:S02]  /*6820*/  PLOP3.LUT P4, PT, PT, PT, PT, 0x8, 0x80 ;  /* 0x000000000080781c */ /* 0x000fe40003f8e170 */
[----:B------:R-:W-:Y:S09]  /*6830*/  P2R R66, PR, RZ, 0x20 ;  /* 0x00000020ff427803 */ /* 0x000ff20000000000 */
[----:B------:R-:W-:Y:S04]  /*6840*/  @P5 SHF.L.U32 R0, R3, 0x1f, RZ ;  /* 0x0000001f03005819 */ /* 0x000fe800000006ff */
[----:B------:R1:W2:Y:S02]  /*6850*/  @P5 SYNCS.PHASECHK.TRANS64.TRYWAIT P0, [R4+URZ+0x180], R0 ;  /* 0x00018000040055a7 */ /* 0x0002a400080011ff */
[----:B-1----:R-:W-:Y:S04]  /*6860*/  IMAD.SHL.U32 R0, R27, 0x8, RZ ;  /* 0x000000081b007824 */ /* 0x002fe800078e00ff */
[----:B------:R1:W4:Y:S01]  /*6870*/  SYNCS.PHASECHK.TRANS64.TRYWAIT P3, [R0+UR42+0x1d0], R5 ;  /* 0x0001d005000075a7 */ /* 0x000322000806112a */
[----:B------:R-:W-:Y:S02]  /*6880*/  IMAD.IADD R2, R28, 0x1, R0 ;  /* 0x000000011c027824 */ /* 0x000fe400078e0200 */
[----:B------:R-:W-:Y:S01]  /*6890*/  VIADD R67, R0, UR42 ;  /* 0x0000002a00437c36 */ /* 0x000fe20008000000 */
[----:B--2---:R-:W-:Y:S01]  /*68a0*/  @P5 PLOP3.LUT P4, PT, P0, PT, PT, 0x8, 0x80 ;  /* 0x000000000080581c */ /* 0x004fe2000078e170 */
[----:B------:R-:W-:Y:S01]  /*68b0*/  @!UPT UIADD3 URZ, UPT, UPT, URZ, URZ, URZ ;  /* 0x000000fffffff290 */ /* 0x000fe2000fffe0ff */
[----:B-1----:R-:W-:Y:S11]  /*68c0*/  @!P5 BRA `(.L_x_124) ;  /* 0x00000000004cd947 */ /* 0x002ff60003800000 */
[----:B------:R-:W-:Y:S01]  /*68d0*/  ISETP.NE.U32.AND P0, PT, RZ, UR38, PT ;  /* 0x00000026ff007c0c */ /* 0x000fe2000bf05070 */
[----:B------:R-:W-:Y:S01]  /*68e0*/  BSSY B0, `(.L_x_125) ;  /* 0x0000010000007945 */ /* 0x000fe20003800000 */
[----:B------:R-:W-:Y:S01]  /*68f0*/  FSETP.NEU.AND P1, PT, R30, RZ, PT ;  /* 0x000000ff1e00720b */ /* 0x000fe20003f2d000 */
[----:B------:R-:W-:Y:S01]  /*6900*/  IMAD.MOV.U32 R35, RZ, RZ, RZ ;  /* 0x000000ffff237224 */ /* 0x000fe200078e00ff */
[----:B------:R-:W-:Y:S02]  /*6910*/  ISETP.NE.AND.EX P0, PT, RZ, UR39, PT, P0 ;  /* 0x00000027ff007c0c */ /* 0x000fe4000bf05300 */
[----:B------:R-:W-:Y:S02]  /*6920*/  CS2R R32, SRZ ;  /* 0x0000000000207805 */ /* 0x000fe4000001ff00 */
[----:B------:R-:W-:Y:S02]  /*6930*/  SEL R6, RZ, 0xffffffff, P1 ;  /* 0xffffffffff067807 */ /* 0x000fe40000800000 */
[----:B------:R-:W-:Y:S02]  /*6940*/  LOP3.LUT P1, RZ, R49, 0xff, RZ, 0xc0, !PT ;  /* 0x000000ff31ff7812 */ /* 0x000fe4000782c0ff */
[----:B------:R-:W-:Y:S04]  /*6950*/  SEL R7, RZ, 0xffffffff, P0 ;  /* 0xffffffffff077807 */ /* 0x000fe80000000000 */
[----:B------:R-:W-:Y:S04]  /*6960*/  @P2 SEL R6, R7, R6, !P1 ;  /* 0x0000000607062207 */ /* 0x000fe80004800000 */
[----:B------:R-:W-:Y:S04]  /*6970*/  LOP3.LUT R6, R6, 0x1, RZ, 0xc0, !PT ;  /* 0x0000000106067812 */ /* 0x000fe800078ec0ff */
[----:B------:R-:W-:Y:S01]  /*6980*/  ISETP.NE.U32.AND P0, PT, R6, 0x1, PT ;  /* 0x000000010600780c */ /* 0x000fe20003f05070 */
[----:B------:R-:W-:Y:S01]  /*6990*/  @!UPT UIADD3 URZ, UPT, UPT, URZ, URZ, URZ ;  /* 0x000000fffffff290 */ /* 0x000fe2000fffe0ff */
[----:B------:R-:W-:Y:S11]  /*69a0*/  @!P4 BRA `(.L_x_126) ;  /* 0x00000000000cc947 */ /* 0x000ff60003800000 */
[----:B------:R-:W-:Y:S04]  /*69b0*/  SHF.L.U32 R3, R3, 0x1f, RZ ;  /* 0x0000001f03037819 */ /* 0x000fe800000006ff */
[----:B------:R-:W1:Y:S02]  /*69c0*/  SYNCS.PHASECHK.TRANS64.TRYWAIT P1, [R4+URZ+0x180], R3 ;  /* 0x00018003040075a7 */ /* 0x000e6400080211ff */
[----:B-1----:R-:W-:Y:S05]  /*69d0*/  @!P1 BRA `(.L_x_127) ;  /* 0x0000001800789947 */ /* 0x002fea0003800000 */
.L_x_126:
[----:B------:R-:W-:Y:S05]  /*69e0*/  BSYNC B0 ;  /* 0x0000000000007941 */ /* 0x000fea0003800000 */
.L_x_125:
[----:B------:R2:W1:Y:S02]  /*69f0*/  @P0 LDS.128 R32, [R63] ;  /* 0x000000003f200984 */ /* 0x0004640000000c00 */
.L_x_124:
[----:B------:R-:W-:Y:S05]  /*6a00*/  BSYNC B1 ;  /* 0x0000000000017941 */ /* 0x000fea0003800000 */
.L_x_123:
[----:B-1----:R-:W-:Y:S04]  /*6a10*/  SHF.R.U32.HI R3, RZ, 0x15, R2 ;  /* 0x00000015ff037819 */ /* 0x002fe80000011602 */
[----:B------:R-:W-:Y:S01]  /*6a20*/  LOP3.LUT P0, RZ, R3, 0x3, R53, 0x48, !PT ;  /* 0x0000000303ff7812 */ /* 0x000fe20007804835 */
[----:B------:R-:W-:Y:S01]  /*6a30*/  @!UPT UIADD3 URZ, UPT, UPT, URZ, URZ, URZ ;  /* 0x000000fffffff290 */ /* 0x000fe2000fffe0ff */
[----:B----4-:R-:W-:Y:S11]  /*6a40*/  @P3 BRA `(.L_x_128) ;  /* 0x0000000000083947 */ /* 0x010ff60003800000 */
[----:B------:R-:W1:Y:S02]  /*6a50*/  SYNCS.PHASECHK.TRANS64.TRYWAIT P1, [R0+UR42+0x1d0], R5 ;  /* 0x0001d005000075a7 */ /* 0x000e64000802112a */
[----:B-1----:R-:W-:Y:S05]  /*6a60*/  @!P1 BRA `(.L_x_129) ;  /* 0x0000001800689947 */ /* 0x002fea0003800000 */
.L_x_128:
[----:B------:R-:W-:Y:S05]  /*6a70*/  @!P0 BRA `(.L_x_130) ;  /* 0x0000000000408947 */ /* 0x000fea0003800000 */
[----:B------:R-:W1:Y:S01]  /*6a80*/  LDCU.64 UR8, c[0x4][0x70] ;  /* 0x01000e00ff0877ac */ /* 0x000e620008000a00 */
[----:B------:R-:W-:Y:S01]  /*6a90*/  MOV R15, 0x0 ;  /* 0x00000000000f7802 */ /* 0x000fe20000000f00 */
[----:B------:R-:W-:Y:S02]  /*6aa0*/  HFMA2 R12, -RZ, RZ, 0, 5.9604644775390625e-08 ;  /* 0x00000001ff0c7431 */ /* 0x000fe400000001ff */
[----:B------:R-:W-:Y:S02]  /*6ab0*/  IMAD.MOV.U32 R8, RZ, RZ, 0x192 ;  /* 0x00000192ff087424 */ /* 0x000fe400078e00ff */
[----:B------:R-:W-:Y:S01]  /*6ac0*/  IMAD.MOV.U32 R13, RZ, RZ, RZ ;  /* 0x000000ffff0d7224 */ /* 0x000fe200078e00ff */
[----:B------:R-:W4:Y:S01]  /*6ad0*/  LDCU.64 UR6, c[0x4][0x78] ;  /* 0x01000f00ff0677ac */ /* 0x000f220008000a00 */
[----:B------:R-:W2:Y:S01]  /*6ae0*/  LDC.64 R14, c[0x4][R15] ;  /* 0x010000000f0e7b82 */ /* 0x000ea20000000a00 */
[----:B------:R-:W5:Y:S01]  /*6af0*/  LDCU.64 UR4, c[0x4][0x10] ;  /* 0x01000200ff0477ac */ /* 0x000f620008000a00 */
[----:B-1----:R-:W-:Y:S01]  /*6b00*/  MOV R5, UR9 ;  /* 0x0000000900057c02 */ /* 0x002fe20008000f00 */
[----:B------:R-:W-:Y:S01]  /*6b10*/  IMAD.U32 R4, RZ, RZ, UR8 ;  /* 0x00000008ff047e24 */ /* 0x000fe2000f8e00ff */
[----:B----4-:R-:W-:Y:S01]  /*6b20*/  MOV R7, UR7 ;  /* 0x0000000700077c02 */ /* 0x010fe20008000f00 */
[----:B------:R-:W-:Y:S01]  /*6b30*/  IMAD.U32 R6, RZ, RZ, UR6 ;  /* 0x00000006ff067e24 */ /* 0x000fe2000f8e00ff */
[----:B-----5:R-:W-:Y:S01]  /*6b40*/  MOV R11, UR5 ;  /* 0x00000005000b7c02 */ /* 0x020fe20008000f00 */
[----:B------:R-:W-:Y:S02]  /*6b50*/  IMAD.U32 R10, RZ, RZ, UR4 ;  /* 0x00000004ff0a7e24 */ /* 0x000fe4000f8e00ff */
[----:B------:R-:W-:Y:S07]  /*6b60*/  LEPC R20, `(.L_x_130) ;  /* 0x000000001014794e */ /* 0x000fee0000000000 */
[----:B--23--:R-:W-:Y:S05]  /*6b70*/  CALL.ABS.NOINC R14 ;  /* 0x000000000e007343 */ /* 0x00cfea0003c00000 */
.L_x_130:
[----:B------:R-:W-:Y:S01]  /*6b80*/  ISETP.NE.AND P0, PT, R61, RZ, PT ;  /* 0x000000ff3d00720c */ /* 0x000fe20003f05270 */
[----:B------:R-:W-:Y:S05]  /*6b90*/  WARPSYNC.ALL ;  /* 0x0000000000007948 */ /* 0x000fea0003800000 */
[----:B------:R-:W-:Y:S01]  /*6ba0*/  R2UR UR4, R2 ;  /* 0x00000000020472ca */ /* 0x000fe200000e0000 */
[--C-:B------:R-:W-:Y:S01]  /*6bb0*/  HADD2.F32 R0, -RZ, R32.reuse.H0_H0 ;  /* 0x20000020ff007230 */ /* 0x100fe20000004100 */
[----:B-1----:R-:W-:Y:S01]  /*6bc0*/  IADD3 R67, PT, PT, R67, 0x1f0, RZ ;  /* 0x000001f043437810 */ /* 0x002fe20007ffe0ff */
[----:B------:R-:W-:Y:S01]  /*6bd0*/  HADD2.F32 R2, -RZ, R32.H1_H1 ;  /* 0x30000020ff027230 */ /* 0x000fe20000004100 */
[----:B------:R-:W-:Y:S01]  /*6be0*/  BSSY.RECONVERGENT B0, `(.L_x_131) ;  /* 0x0000033000007945 */ /* 0x000fe20003800200 */
[--C-:B------:R-:W-:Y:S01]  /*6bf0*/  HADD2.F32 R3, -RZ, R33.reuse.H0_H0 ;  /* 0x20000021ff037230 */ /* 0x100fe20000004100 */
[----:B------:R-:W-:Y:S01]  /*6c00*/  LOP3.LUT R67, R67, 0xfefffff8, RZ, 0xc0, !PT ;  /* 0xfefffff843437812 */ /* 0x000fe200078ec0ff */
[----:B------:R-:W-:Y:S02]  /*6c10*/  HADD2.F32 R12, -RZ, R33.H1_H1 ;  /* 0x30000021ff0c7230 */ /* 0x000fe40000004100 */
[--C-:B------:R-:W-:Y:S02]  /*6c20*/  HADD2.F32 R13, -RZ, R34.reuse.H0_H0 ;  /* 0x20000022ff0d7230 */ /* 0x100fe40000004100 */
[----:B------:R-:W-:Y:S02]  /*6c30*/  HADD2.F32 R14, -RZ, R34.H1_H1 ;  /* 0x30000022ff0e7230 */ /* 0x000fe40000004100 */
[----:B------:R-:W1:Y:S01]  /*6c40*/  LDTM.x8 R4, tmem[UR4] ;  /* 0x00000004000479ee */ /* 0x000e6200081c0000 */
[--C-:B------:R-:W-:Y:S01]  /*6c50*/  HADD2.F32 R15, -RZ, R35.reuse.H0_H0 ;  /* 0x20000023ff0f7230 */ /* 0x100fe20000004100 */
[----:B------:R-:W-:Y:S01]  /*6c60*/  NOP ;  /* 0x0000000000007918 */ /* 0x000fe20000000000 */
[----:B------:R-:W-:Y:S01]  /*6c70*/  HADD2.F32 R20, -RZ, R35.H1_H1 ;  /* 0x30000023ff147230 */ /* 0x000fe20000004100 */
[----:B-1----:R1:W-:Y:S01]  /*6c80*/  SYNCS.ARRIVE.TRANS64.RED.A1T0 RZ, [R67+URZ], RZ ;  /* 0x000000ff43ff79a7 */ /* 0x0023e200081004ff */
[C---:B---3--:R-:W-:Y:S01]  /*6c90*/  FMUL R4, R29.reuse, R4 ;  /* 0x000000041d047220 */ /* 0x048fe20000400000 */
[C---:B------:R-:W-:Y:S01]  /*6ca0*/  FMUL R5, R29.reuse, R5 ;  /* 0x000000051d057220 */ /* 0x040fe20000400000 */
[C---:B------:R-:W-:Y:S01]  /*6cb0*/  FMUL R6, R29.reuse, R6 ;  /* 0x000000061d067220 */ /* 0x040fe20000400000 */
[C---:B------:R-:W-:Y:S01]  /*6cc0*/  FMUL R7, R29.reuse, R7 ;  /* 0x000000071d077220 */ /* 0x040fe20000400000 */
[C---:B------:R-:W-:Y:S01]  /*6cd0*/  FFMA R4, R30.reuse, R0, R4 ;  /* 0x000000001e047223 */ /* 0x040fe20000000004 */
[C---:B------:R-:W-:Y:S01]  /*6ce0*/  FMUL R8, R29.reuse, R8 ;  /* 0x000000081d087220 */ /* 0x040fe20000400000 */
[C---:B------:R-:W-:Y:S01]  /*6cf0*/  FFMA R5, R30.reuse, R2, R5 ;  /* 0x000000021e057223 */ /* 0x040fe20000000005 */
[C---:B------:R-:W-:Y:S01]  /*6d00*/  FMUL R9, R29.reuse, R9 ;  /* 0x000000091d097220 */ /* 0x040fe20000400000 */
[C---:B------:R-:W-:Y:S01]  /*6d10*/  FFMA R6, R30.reuse, R3, R6 ;  /* 0x000000031e067223 */ /* 0x040fe20000000006 */
[C---:B------:R-:W-:Y:S01]  /*6d20*/  FMUL R10, R29.reuse, R10 ;  /* 0x0000000a1d0a7220 */ /* 0x040fe20000400000 */
[C---:B------:R-:W-:Y:S01]  /*6d30*/  FFMA R7, R30.reuse, R12, R7 ;  /* 0x0000000c1e077223 */ /* 0x040fe20000000007 */
[----:B------:R-:W-:Y:S01]  /*6d40*/  FMUL R11, R29, R11 ;  /* 0x0000000b1d0b7220 */ /* 0x000fe20000400000 */
[C---:B------:R-:W-:Y:S01]  /*6d50*/  FFMA R8, R30.reuse, R13, R8 ;  /* 0x0000000d1e087223 */ /* 0x040fe20000000008 */
[C---:B------:R-:W-:Y:S01]  /*6d60*/  FFMA R9, R30.reuse, R14, R9 ;  /* 0x0000000e1e097223 */ /* 0x040fe20000000009 */
[C---:B------:R-:W-:Y:S01]  /*6d70*/  FFMA R10, R30.reuse, R15, R10 ;  /* 0x0000000f1e0a7223 */ /* 0x040fe2000000000a */
[----:B------:R-:W-:Y:S01]  /*6d80*/  FFMA R11, R30, R20, R11 ;  /* 0x000000141e0b7223 */ /* 0x000fe2000000000b */
[----:B------:R-:W-:Y:S02]  /*6d90*/  F2FP.F16.F32.PACK_AB R4, R5, R4 ;  /* 0x000000040504723e */ /* 0x000fe400000000ff */
[----:B------:R-:W-:Y:S02]  /*6da0*/  F2FP.F16.F32.PACK_AB R5, R7, R6 ;  /* 0x000000060705723e */ /* 0x000fe400000000ff */
[----:B------:R-:W-:Y:S02]  /*6db0*/  F2FP.F16.F32.PACK_AB R6, R9, R8 ;  /* 0x000000080906723e */ /* 0x000fe400000000ff */
[----:B------:R-:W-:Y:S05]  /*6dc0*/  F2FP.F16.F32.PACK_AB R7, R11, R10 ;  /* 0x0000000a0b07723e */ /* 0x000fea00000000ff */
[----:B------:R1:W-:Y:S01]  /*6dd0*/  STS.128 [R63], R4 ;  /* 0x000000043f007388 */ /* 0x0003e20000000c00 */
[----:B------:R-:W-:Y:S01]  /*6de0*/  @!PT LDS RZ, [RZ] ;  /* 0x00000000fffff984 */ /* 0x000fe20000000800 */
[----:B------:R-:W-:Y:S01]  /*6df0*/  @!PT LDS RZ, [RZ] ;  /* 0x00000000fffff984 */ /* 0x000fe20000000800 */
[----:B------:R-:W-:Y:S01]  /*6e00*/  @!PT LDS RZ, [RZ] ;  /* 0x00000000fffff984 */ /* 0x000fe20000000800 */
[----:B------:R-:W-:Y:S01]  /*6e10*/  @!PT LDS RZ, [RZ] ;  /* 0x00000000fffff984 */ /* 0x000fe20000000800 */
[----:B------:R3:W-:Y:S07]  /*6e20*/  MEMBAR.ALL.CTA ;  /* 0x0000000000007992 */ /* 0x0007ee0000008000 */
[----:B---3--:R-:W3:Y:S02]  /*6e30*/  FENCE.VIEW.ASYNC.S ;  /* 0x00000000000073c6 */ /* 0x008ee40000000000 */
[----:B---3--:R-:W-:Y:S06]  /*6e40*/  BAR.SYNC.DEFER_BLOCKING 0x1, 0x80 ;  /* 0x0042000000007b1d */ /* 0x008fec0000010000 */
[----:B------:R-:W-:Y:S05]  /*6e50*/  @P0 BRA `(.L_x_132) ;  /* 0x00000000002c0947 */ /* 0x000fea0003800000 */
[----:B------:R-:W-:Y:S01]  /*6e60*/  R2UR UR12, R48 ;  /* 0x00000000300c72ca */ /* 0x000fe200000e0000 */
[----:B------:R-:W-:Y:S01]  /*6e70*/  UIADD3 UR10, UP0, UPT, UR46, 0x680, URZ ;  /* 0x000006802e0a7890 */ /* 0x000fe2000ff1e0ff */
[----:B------:R-:W-:Y:S01]  /*6e80*/  R2UR UR9, R47 ;  /* 0x000000002f0972ca */ /* 0x000fe200000e0000 */
[----:B------:R-:W-:Y:S01]  /*6e90*/  UMOV UR7, UR36 ;  /* 0x0000002400077c82 */ /* 0x000fe20008000000 */
[----:B------:R-:W-:Y:S01]  /*6ea0*/  R2UR UR8, R64 ;  /* 0x00000000400872ca */ /* 0x000fe200000e0000 */
[----:B------:R-:W-:Y:S08]  /*6eb0*/  UIADD3.X UR11, UPT, UPT, URZ, UR47, URZ, UP0, !UPT ;  /* 0x0000002fff0b7290 */ /* 0x000ff000087fe4ff */
[----:B------:R-:W-:Y:S02]  /*6ec0*/  USHF.L.U32 UR5, UR12, 0x4, URZ ;  /* 0x000000040c057899 */ /* 0x000fe400080006ff */
[----:B------:R-:W-:Y:S02]  /*6ed0*/  USHF.L.U32 UR6, UR9, 0x6, URZ ;  /* 0x0000000609067899 */ /* 0x000fe400080006ff */
[----:B------:R-:W-:Y:S09]  /*6ee0*/  UIADD3 UR4, UPT, UPT, UR42, 0x300, UR8 ;  /* 0x000003002a047890 */ /* 0x000ff2000fffe008 */
[----:B------:R3:W-:Y:S02]  /*6ef0*/  UTMASTG.3D [UR4], [UR10] ;  /* 0x000000040a0073b5 */ /* 0x0007e40008010000 */
[----:B---3--:R0:W-:Y:S02]  /*6f00*/  UTMACMDFLUSH ;  /* 0x00000000000079b7 */ /* 0x0081e40000000000 */
.L_x_132:
[----:B------:R-:W-:Y:S05]  /*6f10*/  BSYNC.RECONVERGENT B0 ;  /* 0x0000000000007941 */ /* 0x000fea0003800200 */
.L_x_131:
[----:B------:R-:W-:Y:S04]  /*6f20*/  BSSY.RECONVERGENT B0, `(.L_x_133) ;  /* 0x0000003000007945 */ /* 0x000fe80003800200 */
[----:B------:R-:W-:Y:S05]  /*6f30*/  @P0 BRA `(.L_x_134) ;  /* 0x0000000000040947 */ /* 0x000fea0003800000 */
[----:B------:R-:W-:Y:S04]  /*6f40*/  DEPBAR.LE SB0, 0x0 ;  /* 0x000080000000791a */ /* 0x000fe80000000000 */
.L_x_134:
[----:B------:R-:W-:Y:S05]  /*6f50*/  BSYNC.RECONVERGENT B0 ;  /* 0x0000000000007941 */ /* 0x000fea0003800200 */
.L_x_133:
[----:B------:R-:W-:Y:S01]  /*6f60*/  BAR.SYNC.DEFER_BLOCKING 0x1, 0x80 ;  /* 0x0042000000007b1d */ /* 0x000fe20000010000 */
[----:B------:R-:W-:Y:S01]  /*6f70*/  UIADD3 UR43, UPT, UPT, UR43, 0x1, URZ ;  /* 0x000000012b2b7890 */ /* 0x000fe2000fffe0ff */
[----:B------:R-:W-:Y:S02]  /*6f80*/  IADD3 R27, PT, PT, R27, 0x1, RZ ;  /* 0x000000011b1b7810 */ /* 0x000fe40007ffe0ff */
[----:B------:R-:W-:Y:S01]  /*6f90*/  IADD3 R56, PT, PT, R56, 0x1, RZ ;  /* 0x0000000138387810 */ /* 0x000fe20007ffe0ff */
[----:B------:R-:W-:Y:S09]  /*6fa0*/  UISETP.NE.AND UP0, UPT, UR43, URZ, UPT ;  /* 0x000000ff2b00728c */ /* 0x000ff2000bf05270 */
[----:B------:R-:W-:Y:S05]  /*6fb0*/  BRA.U !UP0, `(.L_x_135) ;  /* 0x0000000108287547 */ /* 0x000fea000b800000 */
[----:B------:R-:W-:Y:S01]  /*6fc0*/  ISETP.NE.AND P0, PT, R66, RZ, PT ;  /* 0x000000ff4200720c */ /* 0x000fe20003f05270 */
[----:B------:R-:W-:Y:S11]  /*6fd0*/  IMAD.U32 R0, RZ, RZ, UR37 ;  /* 0x00000025ff007e24 */ /* 0x000ff6000f8e00ff */
[----:B------:R-:W-:Y:S01]  /*6fe0*/  @!UPT UIADD3 URZ, UPT, UPT, URZ, URZ, URZ ;  /* 0x000000fffffff290 */ /* 0x000fe2000fffe0ff */
[C---:B------:R-:W-:Y:S01]  /*6ff0*/  @P0 LEA R2, R55.reuse, UR42, 0x3 ;  /* 0x0000002a37020c11 */ /* 0x040fe2000f8e18ff */
[----:B------:R-:W-:Y:S04]  /*7000*/  VIADD R55, R55, 0x1 ;  /* 0x0000000137377836 */ /* 0x000fe80000000000 */
[----:B------:R-:W-:Y:S05]  /*7010*/  @P0 VIADD R2, R2, 0x190 ;  /* 0x0000019002020836 */ /* 0x000fea0000000000 */
[----:B------:R-:W-:Y:S04]  /*7020*/  @P0 PRMT R0, R0, 0x654, R2 ;  /* 0x0000065400000816 */ /* 0x000fe80000000002 */
[----:B------:R3:W-:Y:S01]  /*7030*/  @P0 SYNCS.ARRIVE.TRANS64.RED.A1T0 RZ, [R0+URZ], RZ ;  /* 0x000000ff00ff09a7 */ /* 0x0007e200081004ff */
[C---:B------:R-:W-:Y:S04]  /*7040*/  ISETP.NE.AND P0, PT, R55.reuse, 0x2, PT ;  /* 0x000000023700780c */ /* 0x040fe80003f05270 */
[----:B------:R-:W-:Y:S09]  /*7050*/  SEL R55, R55, RZ, P0 ;  /* 0x000000ff37377207 */ /* 0x000ff20000000000 */
.L_x_135:
[----:B------:R-:W-:Y:S01]  /*7060*/  ISETP.NE.AND P3, PT, R62, RZ, PT ;  /* 0x000000ff3e00720c */ /* 0x000fe20003f65270 */
[----:B------:R-:W-:Y:S01]  /*7070*/  IMAD.IADD R48, R25, 0x1, R31 ;  /* 0x0000000119307824 */ /* 0x000fe200078e021f */
[----:B------:R-:W-:Y:S01]  /*7080*/  ISETP.NE.AND P0, PT, R65, 0x2, PT ;  /* 0x000000024100780c */ /* 0x000fe20003f05270 */
[----:B------:R-:W-:Y:S01]  /*7090*/  IMAD.IADD R47, R26, 0x1, R46 ;  /* 0x000000011a2f7824 */ /* 0x000fe200078e022e */
[----:B------:R-:W-:Y:S02]  /*70a0*/  ISETP.NE.AND P1, PT, R27, 0x4, PT ;  /* 0x000000041b00780c */ /* 0x000fe40003f25270 */
[----:B------:R-:W-:Y:S02]  /*70b0*/  ISETP.NE.AND P2, PT, R56, 0x2, PT ;  /* 0x000000023800780c */ /* 0x000fe40003f45270 */
[----:B------:R-:W-:Y:S02]  /*70c0*/  SEL R3, RZ, 0x1, P0 ;  /* 0x00000001ff037807 */ /* 0x000fe40000000000 */
[----:B------:R-:W-:Y:S02]  /*70d0*/  SEL R2, RZ, 0x1, P1 ;  /* 0x00000001ff027807 */ /* 0x000fe40000800000 */
[----:B---3--:R-:W-:Y:S02]  /*70e0*/  SEL R0, RZ, 0x1, P2 ;  /* 0x00000001ff007807 */ /* 0x008fe40001000000 */
[----:B------:R-:W-:Y:S02]  /*70f0*/  @P3 R2UR UR36, R54 ;  /* 0x00000000362432ca */ /* 0x000fe400000e0000 */
[----:B------:R-:W-:Y:S02]  /*7100*/  LOP3.LUT R57, R57, R3, RZ, 0x3c, !PT ;  /* 0x0000000339397212 */ /* 0x000fe400078e3cff */
[----:B------:R-:W-:Y:S02]  /*7110*/  LOP3.LUT R58, R58, R2, RZ, 0x3c, !PT ;  /* 0x000000023a3a7212 */ /* 0x000fe400078e3cff */
[----:B------:R-:W-:Y:S02]  /*7120*/  LOP3.LUT R59, R59, R0, RZ, 0x3c, !PT ;  /* 0x000000003b3b7212 */ /* 0x000fe400078e3cff */
[----:B------:R-:W-:Y:S02]  /*7130*/  SEL R65, R65, RZ, P0 ;  /* 0x000000ff41417207 */ /* 0x000fe40000000000 */
[----:B------:R-:W-:Y:S02]  /*7140*/  SEL R27, R27, RZ, P1 ;  /* 0x000000ff1b1b7207 */ /* 0x000fe40000800000 */
[----:B------:R-:W-:Y:S01]  /*7150*/  SEL R56, R56, RZ, P2 ;  /* 0x000000ff38387207 */ /* 0x000fe20001000000 */
[----:B------:R-:W-:Y:S06]  /*7160*/  @P3 BRA `(.L_x_136) ;  /* 0xffffffec00243947 */ /* 0x000fec000383ffff */
[----:B------:R-:W-:-:S09]  /*7170*/  UISETP.NE.AND UP0, UPT, UR45, URZ, UPT ;  /* 0x000000ff2d00728c */ /* 0x000fd2000bf05270 */
[----:B------:R-:W-:Y:S05]  /*7180*/  BRA.U !UP0, `(.L_x_137) ;  /* 0x0000000108487547 */ /* 0x000fea000b800000 */
[----:B------:R-:W3:Y:S02]  /*7190*/  LDCU.64 UR4, c[0x0][0x890] ;  /* 0x00011200ff0477ac */ /* 0x000ee40008000a00 */
[----:B---3--:R-:W-:-:S04]  /*71a0*/  UISETP.NE.U32.AND UP0, UPT, UR4, URZ, UPT ;  /* 0x000000ff0400728c */ /* 0x008fc8000bf05070 */
[----:B------:R-:W-:-:S09]  /*71b0*/  UISETP.NE.AND.EX UP0, UPT, UR5, URZ, UPT, UP0 ;  /* 0x000000ff0500728c */ /* 0x000fd2000bf05300 */
[----:B------:R-:W-:Y:S05]  /*71c0*/  BRA.U UP0, `(.L_x_138) ;  /* 0x00000001000c7547 */ /* 0x000fea000b800000 */
[----:B------:R-:W-:-:S13]  /*71d0*/  FSETP.NEU.AND P0, PT, R30, RZ, PT ;  /* 0x000000ff1e00720b */ /* 0x000fda0003f0d000 */
[----:B------:R-:W-:Y:S05]  /*71e0*/  @!P0 EXIT ;  /* 0x000000000000894d */ /* 0x000fea0003800000 */
[----:B------:R-:W-:Y:S05]  /*71f0*/  BRA `(.L_x_137) ;  /* 0x00000000002c7947 */ /* 0x000fea0003800000 */
.L_x_138:
[----:B------:R-:W-:Y:S01]  /*7200*/  LOP3.LUT P0, RZ, R49, 0xff, RZ, 0xc0, !PT ;  /* 0x000000ff31ff7812 */ /* 0x000fe2000780c0ff */
[----:B------:R-:W-:-:S12]  /*7210*/  BSSY.RECONVERGENT B0, `(.L_x_137) ;  /* 0x0000009000007945 */ /* 0x000fd80003800200 */
[----:B------:R-:W-:Y:S05]  /*7220*/  @P0 BRA `(.L_x_139) ;  /* 0x0000000000140947 */ /* 0x000fea0003800000 */
[----:B------:R-:W3:Y:S02]  /*7230*/  LDCU.64 UR4, c[0x0][0x888] ;  /* 0x00011100ff0477ac */ /* 0x000ee40008000a00 */
[----:B---3--:R-:W-:-:S04]  /*7240*/  ISETP.NE.U32.AND P0, PT, RZ, UR4, PT ;  /* 0x00000004ff007c0c */ /* 0x008fc8000bf05070 */
[----:B------:R-:W-:-:S13]  /*7250*/  ISETP.NE.AND.EX P0, PT, RZ, UR5, PT, P0 ;  /* 0x00000005ff007c0c */ /* 0x000fda000bf05300 */
[----:B------:R-:W-:Y:S05]  /*7260*/  @!P0 EXIT ;  /* 0x000000000000894d */ /* 0x000fea0003800000 */
[----:B------:R-:W-:Y:S05]  /*7270*/  BRA `(.L_x_140) ;  /* 0x0000000000087947 */ /* 0x000fea0003800000 */
.L_x_139:
[----:B------:R-:W-:-:S13]  /*7280*/  FSETP.NEU.AND P0, PT, R30, RZ, PT ;  /* 0x000000ff1e00720b */ /* 0x000fda0003f0d000 */
[----:B------:R-:W-:Y:S05]  /*7290*/  @!P0 EXIT ;  /* 0x000000000000894d */ /* 0x000fea0003800000 */
.L_x_140:
[----:B------:R-:W-:Y:S05]  /*72a0*/  BSYNC.RECONVERGENT B0 ;  /* 0x0000000000007941 */ /* 0x000fea0003800200 */
.L_x_137:
[----:B------:R-:W-:-:S04]  /*72b0*/  DEPBAR.LE SB0, 0x0 ;  /* 0x000080000000791a */ /* 0x000fc80000000000 */
[----:B------:R-:W-:Y:S05]  /*72c0*/  EXIT ;  /* 0x000000000000794d */ /* 0x000fea0003800000 */
.L_x_25:
[----:B--2---:R2:W4:Y:S02]  /*72d0*/  SYNCS.PHASECHK.TRANS64.TRYWAIT P0, [R2+URZ+0x220], R3 ;  /* 0x00022003020075a7 */ /* 0x00452400080011ff */
[----:B----4-:R-:W-:Y:S05]  /*72e0*/  @!P0 NANOSLEEP.SYNCS 0x989680 ;  /* 0x009896800000895d */ /* 0x010fea0003900000 */
[----:B------:R-:W4:Y:S02]  /*72f0*/  @!P0 SYNCS.PHASECHK.TRANS64 P0, [R2+URZ+0x220], R3 ;  /* 0x00022003020085a7 */ /* 0x000f2400080010ff */
[----:B----4-:R-:W-:Y:S05]  /*7300*/  @!P0 BRA `(.L_x_25) ;  /* 0xfffffffc00f08947 */ /* 0x010fea000383ffff */
[----:B------:R-:W-:Y:S05]  /*7310*/  BRA `(.L_x_141) ;  /* 0xffffffa400d87947 */ /* 0x000fea000383ffff */
.L_x_28:
[----:B------:R-:W-:-:S07]  /*7320*/  MOV R2, UR33 ;  /* 0x0000002100027c02 */ /* 0x000fce0008000f00 */
.L_x_142:
[----:B-1----:R1:W2:Y:S02]  /*7330*/  SYNCS.PHASECHK.TRANS64.TRYWAIT P0, [R2+URZ+0xc0], R4 ;  /* 0x0000c004020075a7 */ /* 0x0022a400080011ff */
[----:B--2---:R-:W-:Y:S05]  /*7340*/  @!P0 NANOSLEEP.SYNCS 0x989680 ;  /* 0x009896800000895d */ /* 0x004fea0003900000 */
[----:B------:R-:W2:Y:S02]  /*7350*/  @!P0 SYNCS.PHASECHK.TRANS64 P0, [R2+URZ+0xc0], R4 ;  /* 0x0000c004020085a7 */ /* 0x000ea400080010ff */
[----:B--2---:R-:W-:Y:S05]  /*7360*/  @!P0 BRA `(.L_x_142) ;  /* 0xfffffffc00f08947 */ /* 0x004fea000383ffff */
[----:B------:R-:W-:Y:S05]  /*7370*/  BRA `(.L_x_27) ;  /* 0xffffffa800407947 */ /* 0x000fea000383ffff */
.L_x_35:
[----:B-1----:R-:W-:-:S07]  /*7380*/  MOV R2, UR17 ;  /* 0x0000001100027c02 */ /* 0x002fce0008000f00 */
.L_x_143:
[----:B-1----:R1:W2:Y:S02]  /*7390*/  SYNCS.PHASECHK.TRANS64.TRYWAIT P0, [R2+URZ+0xc0], R4 ;  /* 0x0000c004020075a7 */ /* 0x0022a400080011ff */
[----:B--2---:R-:W-:Y:S05]  /*73a0*/  @!P0 NANOSLEEP.SYNCS 0x989680 ;  /* 0x009896800000895d */ /* 0x004fea0003900000 */
[----:B------:R-:W2:Y:S02]  /*73b0*/  @!P0 SYNCS.PHASECHK.TRANS64 P0, [R2+URZ+0xc0], R4 ;  /* 0x0000c004020085a7 */ /* 0x000ea400080010ff */
[----:B--2---:R-:W-:Y:S05]  /*73c0*/  @!P0 BRA `(.L_x_143) ;  /* 0xfffffffc00f08947 */ /* 0x004fea000383ffff */
[----:B------:R-:W-:Y:S05]  /*73d0*/  BRA `(.L_x_34) ;  /* 0xffffffa800fc7947 */ /* 0x000fea000383ffff */
.L_x_40:
[----:B-1----:R1:W2:Y:S02]  /*73e0*/  SYNCS.PHASECHK.TRANS64.TRYWAIT P0, [R2+URZ+0x1b0], R3 ;  /* 0x0001b003020075a7 */ /* 0x0022a400080011ff */
[----:B--2---:R-:W-:Y:S05]  /*73f0*/  @!P0 NANOSLEEP.SYNCS 0x989680 ;  /* 0x009896800000895d */ /* 0x004fea0003900000 */
[----:B------:R-:W2:Y:S02]  /*7400*/  @!P0 SYNCS.PHASECHK.TRANS64 P0, [R2+URZ+0x1b0], R3 ;  /* 0x0001b003020085a7 */ /* 0x000ea400080010ff */
[----:B--2---:R-:W-:Y:S05]  /*7410*/  @!P0 BRA `(.L_x_40) ;  /* 0xfffffffc00f08947 */ /* 0x004fea000383ffff */
[----:B------:R-:W-:Y:S05]  /*7420*/  BRA `(.L_x_144) ;  /* 0xffffffac00a07947 */ /* 0x000fea000383ffff */
.L_x_44:
[----:B---3--:R-:W-:-:S07]  /*7430*/  MOV R0, UR5 ;  /* 0x0000000500007c02 */ /* 0x008fce0008000f00 */
.L_x_145:
[----:B-1----:R1:W2:Y:S02]  /*7440*/  SYNCS.PHASECHK.TRANS64.TRYWAIT P0, [R0+URZ], R2 ;  /* 0x00000002000075a7 */ /* 0x0022a400080011ff */
[----:B--2---:R-:W-:Y:S05]  /*7450*/  @!P0 NANOSLEEP.SYNCS 0x989680 ;  /* 0x009896800000895d */ /* 0x004fea0003900000 */
[----:B------:R-:W2:Y:S02]  /*7460*/  @!P0 SYNCS.PHASECHK.TRANS64 P0, [R0+URZ], R2 ;  /* 0x00000002000085a7 */ /* 0x000ea400080010ff */
[----:B--2---:R-:W-:Y:S05]  /*7470*/  @!P0 BRA `(.L_x_145) ;  /* 0xfffffffc00f08947 */ /* 0x004fea000383ffff */
[----:B------:R-:W-:Y:S05]  /*7480*/  BRA `(.L_x_146) ;  /* 0xffffffb400107947 */ /* 0x000fea000383ffff */
.L_x_45:
[----:B---3--:R-:W-:-:S07]  /*7490*/  MOV R0, UR5 ;  /* 0x0000000500007c02 */ /* 0x008fce0008000f00 */
.L_x_147:
[----:B-1----:R1:W2:Y:S02]  /*74a0*/  SYNCS.PHASECHK.TRANS64.TRYWAIT P0, [R0+URZ], R3 ;  /* 0x00000003000075a7 */ /* 0x0022a400080011ff */
[----:B--2---:R-:W-:Y:S05]  /*74b0*/  @!P0 NANOSLEEP.SYNCS 0x989680 ;  /* 0x009896800000895d */ /* 0x004fea0003900000 */
[----:B------:R-:W2:Y:S02]  /*74c0*/  @!P0 SYNCS.PHASECHK.TRANS64 P0, [R0+URZ], R3 ;  /* 0x00000003000085a7 */ /* 0x000ea400080010ff */
[----:B--2---:R-:W-:Y:S05]  /*74d0*/  @!P0 BRA `(.L_x_147) ;  /* 0xfffffffc00f08947 */ /* 0x004fea000383ffff */
[----:B------:R-:W-:Y:S05]  /*74e0*/  BRA `(.L_x_148) ;  /* 0xffffffb4001c7947 */ /* 0x000fea000383ffff */
.L_x_46:
[----:B---3--:R-:W-:-:S07]  /*74f0*/  MOV R0, UR5 ;  /* 0x0000000500007c02 */ /* 0x008fce0008000f00 */
.L_x_149:
[----:B-1----:R1:W2:Y:S02]  /*7500*/  SYNCS.PHASECHK.TRANS64.TRYWAIT P0, [R0+URZ], R3 ;  /* 0x00000003000075a7 */ /* 0x0022a400080011ff */
[----:B--2---:R-:W-:Y:S05]  /*7510*/  @!P0 NANOSLEEP.SYNCS 0x989680 ;  /* 0x009896800000895d */ /* 0x004fea0003900000 */
[----:B------:R-:W2:Y:S02]  /*7520*/  @!P0 SYNCS.PHASECHK.TRANS64 P0, [R0+URZ], R3 ;  /* 0x00000003000085a7 */ /* 0x000ea400080010ff */
[----:B--2---:R-:W-:Y:S05]  /*7530*/  @!P0 BRA `(.L_x_149) ;  /* 0xfffffffc00f08947 */ /* 0x004fea000383ffff */
[----:B------:R-:W-:Y:S05]  /*7540*/  BRA `(.L_x_150) ;  /* 0xffffffb400287947 */ /* 0x000fea000383ffff */
.L_x_47:
[----:B---3--:R-:W-:-:S07]  /*7550*/  MOV R0, UR5 ;  /* 0x0000000500007c02 */ /* 0x008fce0008000f00 */
.L_x_151:
[----:B-1----:R1:W2:Y:S02]  /*7560*/  SYNCS.PHASECHK.TRANS64.TRYWAIT P0, [R0+URZ], R3 ;  /* 0x00000003000075a7 */ /* 0x0022a400080011ff */
[----:B--2---:R-:W-:Y:S05]  /*7570*/  @!P0 NANOSLEEP.SYNCS 0x989680 ;  /* 0x009896800000895d */ /* 0x004fea0003900000 */
[----:B------:R-:W2:Y:S02]  /*7580*/  @!P0 SYNCS.PHASECHK.TRANS64 P0, [R0+URZ], R3 ;  /* 0x00000003000085a7 */ /* 0x000ea400080010ff */
[----:B--2---:R-:W-:Y:S05]  /*7590*/  @!P0 BRA `(.L_x_151) ;  /* 0xfffffffc00f08947 */ /* 0x004fea000383ffff */
[----:B------:R-:W-:Y:S05]  /*75a0*/  BRA `(.L_x_152) ;  /* 0xffffffb400347947 */ /* 0x000fea000383ffff */
.L_x_48:
[----:B---3--:R-:W-:-:S07]  /*75b0*/  MOV R0, UR5 ;  /* 0x0000000500007c02 */ /* 0x008fce0008000f00 */
.L_x_153:
[----:B-1----:R1:W2:Y:S02]  /*75c0*/  SYNCS.PHASECHK.TRANS64.TRYWAIT P0, [R0+URZ], R3 ;  /* 0x00000003000075a7 */ /* 0x0022a400080011ff */
[----:B--2---:R-:W-:Y:S05]  /*75d0*/  @!P0 NANOSLEEP.SYNCS 0x989680 ;  /* 0x009896800000895d */ /* 0x004fea0003900000 */
[----:B------:R-:W2:Y:S02]  /*75e0*/  @!P0 SYNCS.PHASECHK.TRANS64 P0, [R0+URZ], R3 ;  /* 0x00000003000085a7 */ /* 0x000ea400080010ff */
[----:B--2---:R-:W-:Y:S05]  /*75f0*/  @!P0 BRA `(.L_x_153) ;  /* 0xfffffffc00f08947 */ /* 0x004fea000383ffff */
[----:B------:R-:W-:Y:S05]  /*7600*/  BRA `(.L_x_154) ;  /* 0xffffffb400407947 */ /* 0x000fea000383ffff */
.L_x_49:
[----:B---3--:R-:W-:-:S07]  /*7610*/  MOV R0, UR5 ;  /* 0x0000000500007c02 */ /* 0x008fce0008000f00 */
.L_x_155:
[----:B-1----:R1:W2:Y:S02]  /*7620*/  SYNCS.PHASECHK.TRANS64.TRYWAIT P0, [R0+URZ], R3 ;  /* 0x00000003000075a7 */ /* 0x0022a400080011ff */
[----:B--2---:R-:W-:Y:S05]  /*7630*/  @!P0 NANOSLEEP.SYNCS 0x989680 ;  /* 0x009896800000895d */ /* 0x004fea0003900000 */
[----:B------:R-:W2:Y:S02]  /*7640*/  @!P0 SYNCS.PHASECHK.TRANS64 P0, [R0+URZ], R3 ;  /* 0x00000003000085a7 */ /* 0x000ea400080010ff */
[----:B--2---:R-:W-:Y:S05]  /*7650*/  @!P0 BRA `(.L_x_155) ;  /* 0xfffffffc00f08947 */ /* 0x004fea000383ffff */
[----:B------:R-:W-:Y:S05]  /*7660*/  BRA `(.L_x_156) ;  /* 0xffffffb4004c7947 */ /* 0x000fea000383ffff */
.L_x_50:
[----:B---3--:R-:W-:-:S07]  /*7670*/  MOV R0, UR5 ;  /* 0x0000000500007c02 */ /* 0x008fce0008000f00 */
.L_x_157:
[----:B-1----:R1:W2:Y:S02]  /*7680*/  SYNCS.PHASECHK.TRANS64.TRYWAIT P0, [R0+URZ], R3 ;  /* 0x00000003000075a7 */ /* 0x0022a400080011ff */
[----:B--2---:R-:W-:Y:S05]  /*7690*/  @!P0 NANOSLEEP.SYNCS 0x989680 ;  /* 0x009896800000895d */ /* 0x004fea0003900000 */
[----:B------:R-:W2:Y:S02]  /*76a0*/  @!P0 SYNCS.PHASECHK.TRANS64 P0, [R0+URZ], R3 ;  /* 0x00000003000085a7 */ /* 0x000ea400080010ff */
[----:B--2---:R-:W-:Y:S05]  /*76b0*/  @!P0 BRA `(.L_x_157) ;  /* 0xfffffffc00f08947 */ /* 0x004fea000383ffff */
[----:B------:R-:W-:Y:S05]  /*76c0*/  BRA `(.L_x_158) ;  /* 0xffffffb400587947 */ /* 0x000fea000383ffff */
.L_x_51:
[----:B---3--:R-:W-:-:S07]  /*76d0*/  MOV R0, UR5 ;  /* 0x0000000500007c02 */ /* 0x008fce0008000f00 */
.L_x_159:
[----:B-1----:R1:W2:Y:S02]  /*76e0*/  SYNCS.PHASECHK.TRANS64.TRYWAIT P0, [R0+URZ], R3 ;  /* 0x00000003000075a7 */ /* 0x0022a400080011ff */
[----:B--2---:R-:W-:Y:S05]  /*76f0*/  @!P0 NANOSLEEP.SYNCS 0x989680 ;  /* 0x009896800000895d */ /* 0x004fea0003900000 */
[----:B------:R-:W2:Y:S02]  /*7700*/  @!P0 SYNCS.PHASECHK.TRANS64 P0, [R0+URZ], R3 ;  /* 0x00000003000085a7 */ /* 0x000ea400080010ff */
[----:B--2---:R-:W-:Y:S05]  /*7710*/  @!P0 BRA `(.L_x_159) ;  /* 0xfffffffc00f08947 */ /* 0x004fea000383ffff */
[----:B------:R-:W-:Y:S05]  /*7720*/  BRA `(.L_x_160) ;  /* 0xffffffb400647947 */ /* 0x000fea000383ffff */
.L_x_52:
[----:B---3--:R-:W-:-:S07]  /*7730*/  MOV R0, UR5 ;  /* 0x0000000500007c02 */ /* 0x008fce0008000f00 */
.L_x_161:
[----:B-1----:R1:W2:Y:S02]  /*7740*/  SYNCS.PHASECHK.TRANS64.TRYWAIT P0, [R0+URZ], R3 ;  /* 0x00000003000075a7 */ /* 0x0022a400080011ff */
[----:B--2---:R-:W-:Y:S05]  /*7750*/  @!P0 NANOSLEEP.SYNCS 0x989680 ;  /* 0x009896800000895d */ /* 0x004fea0003900000 */
[----:B------:R-:W2:Y:S02]  /*7760*/  @!P0 SYNCS.PHASECHK.TRANS64 P0, [R0+URZ], R3 ;  /* 0x00000003000085a7 */ /* 0x000ea400080010ff */
[----:B--2---:R-:W-:Y:S05]  /*7770*/  @!P0 BRA `(.L_x_161) ;  /* 0xfffffffc00f08947 */ /* 0x004fea000383ffff */
[----:B------:R-:W-:Y:S05]  /*7780*/  BRA `(.L_x_162) ;  /* 0xffffffb400707947 */ /* 0x000fea000383ffff */
.L_x_53:
[----:B---3--:R-:W-:-:S07]  /*7790*/  MOV R0, UR5 ;  /* 0x0000000500007c02 */ /* 0x008fce0008000f00 */
.L_x_163:
[----:B-1----:R1:W2:Y:S02]  /*77a0*/  SYNCS.PHASECHK.TRANS64.TRYWAIT P0, [R0+URZ], R3 ;  /* 0x00000003000075a7 */ /* 0x0022a400080011ff */
[----:B--2---:R-:W-:Y:S05]  /*77b0*/  @!P0 NANOSLEEP.SYNCS 0x989680 ;  /* 0x009896800000895d */ /* 0x004fea0003900000 */
[----:B------:R-:W2:Y:S02]  /*77c0*/  @!P0 SYNCS.PHASECHK.TRANS64 P0, [R0+URZ], R3 ;  /* 0x00000003000085a7 */ /* 0x000ea400080010ff */
[----:B--2---:R-:W-:Y:S05]  /*77d0*/  @!P0 BRA `(.L_x_163) ;  /* 0xfffffffc00f08947 */ /* 0x004fea000383ffff */
[----:B------:R-:W-:Y:S05]  /*77e0*/  BRA `(.L_x_164) ;  /* 0xffffffb4007c7947 */ /* 0x000fea000383ffff */
.L_x_54:
[----:B---3--:R-:W-:-:S07]  /*77f0*/  MOV R0, UR5 ;  /* 0x0000000500007c02 */ /* 0x008fce0008000f00 */
.L_x_165:
[----:B-1----:R1:W2:Y:S02]  /*7800*/  SYNCS.PHASECHK.TRANS64.TRYWAIT P0, [R0+URZ], R3 ;  /* 0x00000003000075a7 */ /* 0x0022a400080011ff */
[----:B--2---:R-:W-:Y:S05]  /*7810*/  @!P0 NANOSLEEP.SYNCS 0x989680 ;  /* 0x009896800000895d */ /* 0x004fea0003900000 */
[----:B------:R-:W2:Y:S02]  /*7820*/  @!P0 SYNCS.PHASECHK.TRANS64 P0, [R0+URZ], R3 ;  /* 0x00000003000085a7 */ /* 0x000ea400080010ff */
[----:B--2---:R-:W-:Y:S05]  /*7830*/  @!P0 BRA `(.L_x_165) ;  /* 0xfffffffc00f08947 */ /* 0x004fea000383ffff */
[----:B------:R-:W-:Y:S05]  /*7840*/  BRA `(.L_x_166) ;  /* 0xffffffb400887947 */ /* 0x000fea000383ffff */
.L_x_55:
[----:B---3--:R-:W-:-:S07]  /*7850*/  MOV R0, UR5 ;  /* 0x0000000500007c02 */ /* 0x008fce0008000f00 */
.L_x_167:
[----:B-1----:R1:W2:Y:S02]  /*7860*/  SYNCS.PHASECHK.TRANS64.TRYWAIT P0, [R0+URZ], R3 ;  /* 0x00000003000075a7 */ /* 0x0022a400080011ff */
[----:B--2---:R-:W-:Y:S05]  /*7870*/  @!P0 NANOSLEEP.SYNCS 0x989680 ;  /* 0x009896800000895d */ /* 0x004fea0003900000 */
[----:B------:R-:W2:Y:S02]  /*7880*/  @!P0 SYNCS.PHASECHK.TRANS64 P0, [R0+URZ], R3 ;  /* 0x00000003000085a7 */ /* 0x000ea400080010ff */
[----:B--2---:R-:W-:Y:S05]  /*7890*/  @!P0 BRA `(.L_x_167) ;  /* 0xfffffffc00f08947 */ /* 0x004fea000383ffff */
[----:B------:R-:W-:Y:S05]  /*78a0*/  BRA `(.L_x_168) ;  /* 0xffffffb400947947 */ /* 0x000fea000383ffff */
.L_x_56:
[----:B---3--:R-:W-:-:S07]  /*78b0*/  MOV R0, UR5 ;  /* 0x0000000500007c02 */ /* 0x008fce0008000f00 */
.L_x_169:
[----:B-1----:R1:W2:Y:S02]  /*78c0*/  SYNCS.PHASECHK.TRANS64.TRYWAIT P0, [R0+URZ], R3 ;  /* 0x00000003000075a7 */ /* 0x0022a400080011ff */
[----:B--2---:R-:W-:Y:S05]  /*78d0*/  @!P0 NANOSLEEP.SYNCS 0x989680 ;  /* 0x009896800000895d */ /* 0x004fea0003900000 */
[----:B------:R-:W2:Y:S02]  /*78e0*/  @!P0 SYNCS.PHASECHK.TRANS64 P0, [R0+URZ], R3 ;  /* 0x00000003000085a7 */ /* 0x000ea400080010ff */
[----:B--2---:R-:W-:Y:S05]  /*78f0*/  @!P0 BRA `(.L_x_169) ;  /* 0xfffffffc00f08947 */ /* 0x004fea000383ffff */
[----:B------:R-:W-:Y:S05]  /*7900*/  BRA `(.L_x_170) ;  /* 0xffffffb400a07947 */ /* 0x000fea000383ffff */
.L_x_57:
[----:B---3--:R-:W-:-:S07]  /*7910*/  MOV R0, UR5 ;  /* 0x0000000500007c02 */ /* 0x008fce0008000f00 */
.L_x_171:
[----:B-1----:R1:W2:Y:S02]  /*7920*/  SYNCS.PHASECHK.TRANS64.TRYWAIT P0, [R0+URZ], R3 ;  /* 0x00000003000075a7 */ /* 0x0022a400080011ff */
[----:B--2---:R-:W-:Y:S05]  /*7930*/  @!P0 NANOSLEEP.SYNCS 0x989680 ;  /* 0x009896800000895d */ /* 0x004fea0003900000 */
[----:B------:R-:W2:Y:S02]  /*7940*/  @!P0 SYNCS.PHASECHK.TRANS64 P0, [R0+URZ], R3 ;  /* 0x00000003000085a7 */ /* 0x000ea400080010ff */
[----:B--2---:R-:W-:Y:S05]  /*7950*/  @!P0 BRA `(.L_x_171) ;  /* 0xfffffffc00f08947 */ /* 0x004fea000383ffff */
[----:B------:R-:W-:Y:S05]  /*7960*/  BRA `(.L_x_172) ;  /* 0xffffffb400ac7947 */ /* 0x000fea000383ffff */
.L_x_58:
[----:B---3--:R-:W-:-:S07]  /*7970*/  MOV R0, UR5 ;  /* 0x0000000500007c02 */ /* 0x008fce0008000f00 */
.L_x_173:
[----:B-1----:R1:W2:Y:S02]  /*7980*/  SYNCS.PHASECHK.TRANS64.TRYWAIT P0, [R0+URZ], R3 ;  /* 0x00000003000075a7 */ /* 0x0022a400080011ff */
[----:B--2---:R-:W-:Y:S05]  /*7990*/  @!P0 NANOSLEEP.SYNCS 0x989680 ;  /* 0x009896800000895d */ /* 0x004fea0003900000 */
[----:B------:R-:W2:Y:S02]  /*79a0*/  @!P0 SYNCS.PHASECHK.TRANS64 P0, [R0+URZ], R3 ;  /* 0x00000003000085a7 */ /* 0x000ea400080010ff */
[----:B--2---:R-:W-:Y:S05]  /*79b0*/  @!P0 BRA `(.L_x_173) ;  /* 0xfffffffc00f08947 */ /* 0x004fea000383ffff */
[----:B------:R-:W-:Y:S05]  /*79c0*/  BRA `(.L_x_174) ;  /* 0xffffffb400b87947 */ /* 0x000fea000383ffff */
.L_x_59:
[----:B---3--:R-:W-:-:S07]  /*79d0*/  MOV R0, UR5 ;  /* 0x0000000500007c02 */ /* 0x008fce0008000f00 */
.L_x_175:
[----:B-1----:R1:W2:Y:S02]  /*79e0*/  SYNCS.PHASECHK.TRANS64.TRYWAIT P0, [R0+URZ], R3 ;  /* 0x00000003000075a7 */ /* 0x0022a400080011ff */
[----:B--2---:R-:W-:Y:S05]  /*79f0*/  @!P0 NANOSLEEP.SYNCS 0x989680 ;  /* 0x009896800000895d */ /* 0x004fea0003900000 */
[----:B------:R-:W2:Y:S02]  /*7a00*/  @!P0 SYNCS.PHASECHK.TRANS64 P0, [R0+URZ], R3 ;  /* 0x00000003000085a7 */ /* 0x000ea400080010ff */
[----:B--2---:R-:W-:Y:S05]  /*7a10*/  @!P0 BRA `(.L_x_175) ;  /* 0xfffffffc00f08947 */ /* 0x004fea000383ffff */
[----:B------:R-:W-:Y:S05]  /*7a20*/  BRA `(.L_x_176) ;  /* 0xffffffb400c47947 */ /* 0x000fea000383ffff */
.L_x_60:
[----:B---3--:R-:W-:-:S07]  /*7a30*/  MOV R0, UR5 ;  /* 0x0000000500007c02 */ /* 0x008fce0008000f00 */
.L_x_177:
[----:B-1----:R1:W2:Y:S02]  /*7a40*/  SYNCS.PHASECHK.TRANS64.TRYWAIT P0, [R0+URZ], R3 ;  /* 0x00000003000075a7 */ /* 0x0022a400080011ff */
[----:B--2---:R-:W-:Y:S05]  /*7a50*/  @!P0 NANOSLEEP.SYNCS 0x989680 ;  /* 0x009896800000895d */ /* 0x004fea0003900000 */
[----:B------:R-:W2:Y:S02]  /*7a60*/  @!P0 SYNCS.PHASECHK.TRANS64 P0, [R0+URZ], R3 ;  /* 0x00000003000085a7 */ /* 0x000ea400080010ff */
[----:B--2---:R-:W-:Y:S05]  /*7a70*/  @!P0 BRA `(.L_x_177) ;  /* 0xfffffffc00f08947 */ /* 0x004fea000383ffff */
[----:B------:R-:W-:Y:S05]  /*7a80*/  BRA `(.L_x_178) ;  /* 0xffffffb400d07947 */ /* 0x000fea000383ffff */
.L_x_61:
[----:B---3--:R-:W-:-:S07]  /*7a90*/  MOV R0, UR5 ;  /* 0x0000000500007c02 */ /* 0x008fce0008000f00 */
.L_x_179:
[----:B-1----:R1:W2:Y:S02]  /*7aa0*/  SYNCS.PHASECHK.TRANS64.TRYWAIT P0, [R0+URZ], R3 ;  /* 0x00000003000075a7 */ /* 0x0022a400080011ff */
[----:B--2---:R-:W-:Y:S05]  /*7ab0*/  @!P0 NANOSLEEP.SYNCS 0x989680 ;  /* 0x009896800000895d */ /* 0x004fea0003900000 */
[----:B------:R-:W2:Y:S02]  /*7ac0*/  @!P0 SYNCS.PHASECHK.TRANS64 P0, [R0+URZ], R3 ;  /* 0x00000003000085a7 */ /* 0x000ea400080010ff */
[----:B--2---:R-:W-:Y:S05]  /*7ad0*/  @!P0 BRA `(.L_x_179) ;  /* 0xfffffffc00f08947 */ /* 0x004fea000383ffff */
[----:B------:R-:W-:Y:S05]  /*7ae0*/  BRA `(.L_x_180) ;  /* 0xffffffb400dc7947 */ /* 0x000fea000383ffff */
.L_x_62:
[----:B---3--:R-:W-:-:S07]  /*7af0*/  MOV R0, UR5 ;  /* 0x0000000500007c02 */ /* 0x008fce0008000f00 */
.L_x_181:
[----:B-1----:R1:W2:Y:S02]  /*7b00*/  SYNCS.PHASECHK.TRANS64.TRYWAIT P0, [R0+URZ], R3 ;  /* 0x00000003000075a7 */ /* 0x0022a400080011ff */
[----:B--2---:R-:W-:Y:S05]  /*7b10*/  @!P0 NANOSLEEP.SYNCS 0x989680 ;  /* 0x009896800000895d */ /* 0x004fea0003900000 */
[----:B------:R-:W2:Y:S02]  /*7b20*/  @!P0 SYNCS.PHASECHK.TRANS64 P0, [R0+URZ], R3 ;  /* 0x00000003000085a7 */ /* 0x000ea400080010ff */
[----:B--2---:R-:W-:Y:S05]  /*7b30*/  @!P0 BRA `(.L_x_181) ;  /* 0xfffffffc00f08947 */ /* 0x004fea000383ffff */
[----:B------:R-:W-:Y:S05]  /*7b40*/  BRA `(.L_x_182) ;  /* 0xffffffb400e87947 */ /* 0x000fea000383ffff */
.L_x_63:
[----:B---3--:R-:W-:-:S07]  /*7b50*/  MOV R0, UR5 ;  /* 0x0000000500007c02 */ /* 0x008fce0008000f00 */
.L_x_183:
[----:B-1----:R1:W2:Y:S02]  /*7b60*/  SYNCS.PHASECHK.TRANS64.TRYWAIT P0, [R0+URZ], R3 ;  /* 0x00000003000075a7 */ /* 0x0022a400080011ff */
[----:B--2---:R-:W-:Y:S05]  /*7b70*/  @!P0 NANOSLEEP.SYNCS 0x989680 ;  /* 0x009896800000895d */ /* 0x004fea0003900000 */
[----:B------:R-:W2:Y:S02]  /*7b80*/  @!P0 SYNCS.PHASECHK.TRANS64 P0, [R0+URZ], R3 ;  /* 0x00000003000085a7 */ /* 0x000ea400080010ff */
[----:B--2---:R-:W-:Y:S05]  /*7b90*/  @!P0 BRA `(.L_x_183) ;  /* 0xfffffffc00f08947 */ /* 0x004fea000383ffff */
[----:B------:R-:W-:Y:S05]  /*7ba0*/  BRA `(.L_x_184) ;  /* 0xffffffb400f47947 */ /* 0x000fea000383ffff */
.L_x_64:
[----:B---3--:R-:W-:-:S07]  /*7bb0*/  MOV R0, UR5 ;  /* 0x0000000500007c02 */ /* 0x008fce0008000f00 */
.L_x_185:
[----:B-1----:R1:W2:Y:S02]  /*7bc0*/  SYNCS.PHASECHK.TRANS64.TRYWAIT P0, [R0+URZ], R3 ;  /* 0x00000003000075a7 */ /* 0x0022a400080011ff */
[----:B--2---:R-:W-:Y:S05]  /*7bd0*/  @!P0 NANOSLEEP.SYNCS 0x989680 ;  /* 0x009896800000895d */ /* 0x004fea0003900000 */
[----:B------:R-:W2:Y:S02]  /*7be0*/  @!P0 SYNCS.PHASECHK.TRANS64 P0, [R0+URZ], R3 ;  /* 0x00000003000085a7 */ /* 0x000ea400080010ff */
[----:B--2---:R-:W-:Y:S05]  /*7bf0*/  @!P0 BRA `(.L_x_185) ;  /* 0xfffffffc00f08947 */ /* 0x004fea000383ffff */
[----:B------:R-:W-:Y:S05]  /*7c00*/  BRA `(.L_x_186) ;  /* 0xffffffb800007947 */ /* 0x000fea000383ffff */
.L_x_65:
[----:B---3--:R-:W-:-:S07]  /*7c10*/  MOV R0, UR5 ;  /* 0x0000000500007c02 */ /* 0x008fce0008000f00 */
.L_x_187:
[----:B-1----:R1:W2:Y:S02]  /*7c20*/  SYNCS.PHASECHK.TRANS64.TRYWAIT P0, [R0+URZ], R3 ;  /* 0x00000003000075a7 */ /* 0x0022a400080011ff */
[----:B--2---:R-:W-:Y:S05]  /*7c30*/  @!P0 NANOSLEEP.SYNCS 0x989680 ;  /* 0x009896800000895d */ /* 0x004fea0003900000 */
[----:B------:R-:W2:Y:S02]  /*7c40*/  @!P0 SYNCS.PHASECHK.TRANS64 P0, [R0+URZ], R3 ;  /* 0x00000003000085a7 */ /* 0x000ea400080010ff */
[----:B--2---:R-:W-:Y:S05]  /*7c50*/  @!P0 BRA `(.L_x_187) ;  /* 0xfffffffc00f08947 */ /* 0x004fea000383ffff */
[----:B------:R-:W-:Y:S05]  /*7c60*/  BRA `(.L_x_188) ;  /* 0xffffffb8000c7947 */ /* 0x000fea000383ffff */
.L_x_66:
[----:B---3--:R-:W-:-:S07]  /*7c70*/  MOV R0, UR5 ;  /* 0x0000000500007c02 */ /* 0x008fce0008000f00 */
.L_x_189:
[----:B-1----:R1:W2:Y:S02]  /*7c80*/  SYNCS.PHASECHK.TRANS64.TRYWAIT P0, [R0+URZ], R3 ;  /* 0x00000003000075a7 */ /* 0x0022a400080011ff */
[----:B--2---:R-:W-:Y:S05]  /*7c90*/  @!P0 NANOSLEEP.SYNCS 0x989680 ;  /* 0x009896800000895d */ /* 0x004fea0003900000 */
[----:B------:R-:W2:Y:S02]  /*7ca0*/  @!P0 SYNCS.PHASECHK.TRANS64 P0, [R0+URZ], R3 ;  /* 0x00000003000085a7 */ /* 0x000ea400080010ff */
[----:B--2---:R-:W-:Y:S05]  /*7cb0*/  @!P0 BRA `(.L_x_189) ;  /* 0xfffffffc00f08947 */ /* 0x004fea000383ffff */
[----:B------:R-:W-:Y:S05]  /*7cc0*/  BRA `(.L_x_190) ;  /* 0xffffffb800187947 */ /* 0x000fea000383ffff */
.L_x_69:
[----:B-1----:R1:W2:Y:S02]  /*7cd0*/  SYNCS.PHASECHK.TRANS64.TRYWAIT P0, [R0+URZ+0x210], R4 ;  /* 0x00021004000075a7 */ /* 0x0022a400080011ff */
[----:B--2---:R-:W-:Y:S05]  /*7ce0*/  @!P0 NANOSLEEP.SYNCS 0x989680 ;  /* 0x009896800000895d */ /* 0x004fea0003900000 */
[----:B------:R-:W2:Y:S02]  /*7cf0*/  @!P0 SYNCS.PHASECHK.TRANS64 P0, [R0+URZ+0x210], R4 ;  /* 0x00021004000085a7 */ /* 0x000ea400080010ff */
[----:B--2---:R-:W-:Y:S05]  /*7d00*/  @!P0 BRA `(.L_x_69) ;  /* 0xfffffffc00f08947 */ /* 0x004fea000383ffff */
[----:B------:R-:W-:Y:S05]  /*7d10*/  BRA `(.L_x_191) ;  /* 0xffffffb800787947 */ /* 0x000fea000383ffff */
.L_x_70:
[----:B------:R-:W-:-:S07]  /*7d20*/  MOV R0, UR5 ;  /* 0x0000000500007c02 */ /* 0x000fce0008000f00 */
.L_x_192:
[----:B-1----:R1:W2:Y:S02]  /*7d30*/  SYNCS.PHASECHK.TRANS64.TRYWAIT P0, [R0+URZ+0x1c0], R5 ;  /* 0x0001c005000075a7 */ /* 0x0022a400080011ff */
[----:B--2---:R-:W-:Y:S05]  /*7d40*/  @!P0 NANOSLEEP.SYNCS 0x989680 ;  /* 0x009896800000895d */ /* 0x004fea0003900000 */
[----:B------:R-:W2:Y:S02]  /*7d50*/  @!P0 SYNCS.PHASECHK.TRANS64 P0, [R0+URZ+0x1c0], R5 ;  /* 0x0001c005000085a7 */ /* 0x000ea400080010ff */
[----:B--2---:R-:W-:Y:S05]  /*7d60*/  @!P0 BRA `(.L_x_192) ;  /* 0xfffffffc00f08947 */ /* 0x004fea000383ffff */
[----:B------:R-:W-:Y:S05]  /*7d70*/  BRA `(.L_x_193) ;  /* 0xffffffb800887947 */ /* 0x000fea000383ffff */
.L_x_71:
[----:B-1----:R1:W2:Y:S02]  /*7d80*/  SYNCS.PHASECHK.TRANS64.TRYWAIT P1, [R0+URZ+0x1b0], R4 ;  /* 0x0001b004000075a7 */ /* 0x0022a400080211ff */
[----:B--2---:R-:W-:Y:S05]  /*7d90*/  @!P1 NANOSLEEP.SYNCS 0x989680 ;  /* 0x009896800000995d */ /* 0x004fea0003900000 */
[----:B------:R-:W2:Y:S02]  /*7da0*/  @!P1 SYNCS.PHASECHK.TRANS64 P1, [R0+URZ+0x1b0], R4 ;  /* 0x0001b004000095a7 */ /* 0x000ea400080210ff */
[----:B--2---:R-:W-:Y:S05]  /*7db0*/  @!P1 BRA `(.L_x_71) ;  /* 0xfffffffc00f09947 */ /* 0x004fea000383ffff */
[----:B------:R-:W-:Y:S05]  /*7dc0*/  BRA `(.L_x_194) ;  /* 0xffffffb800b87947 */ /* 0x000fea000383ffff */
.L_x_74:
[----:B------:R-:W-:-:S07]  /*7dd0*/  MOV R0, UR5 ;  /* 0x0000000500007c02 */ /* 0x000fce0008000f00 */
.L_x_195:
[----:B-1----:R1:W2:Y:S02]  /*7de0*/  SYNCS.PHASECHK.TRANS64.TRYWAIT P0, [R0+URZ+0x1c0], R2 ;  /* 0x0001c002000075a7 */ /* 0x0022a400080011ff */
[----:B--2---:R-:W-:Y:S05]  /*7df0*/  @!P0 NANOSLEEP.SYNCS 0x989680 ;  /* 0x009896800000895d */ /* 0x004fea0003900000 */
[----:B------:R-:W2:Y:S02]  /*7e00*/  @!P0 SYNCS.PHASECHK.TRANS64 P0, [R0+URZ+0x1c0], R2 ;  /* 0x0001c002000085a7 */ /* 0x000ea400080010ff */
[----:B--2---:R-:W-:Y:S05]  /*7e10*/  @!P0 BRA `(.L_x_195) ;  /* 0xfffffffc00f08947 */ /* 0x004fea000383ffff */
[----:B------:R-:W-:Y:S05]  /*7e20*/  BRA `(.L_x_73) ;  /* 0xffffffbc000c7947 */ /* 0x000fea000383ffff */
.L_x_83:
[----:B-1----:R-:W-:-:S04]  /*7e30*/  MOV R4, UR6 ;  /* 0x0000000600047c02 */ /* 0x002fc80008000f00 */
[----:B------:R1:W2:Y:S03]  /*7e40*/  SYNCS.PHASECHK.TRANS64.TRYWAIT P0, [R4+URZ+0x8], R5 ;  /* 0x00000805040075a7 */ /* 0x0002a600080011ff */
[----:B--2---:R-:W-:Y:S05]  /*7e50*/  @!P0 NANOSLEEP.SYNCS 0x989680 ;  /* 0x009896800000895d */ /* 0x004fea0003900000 */
[----:B------:R-:W2:Y:S02]  /*7e60*/  @!P0 SYNCS.PHASECHK.TRANS64 P0, [R4+URZ+0x8], R5 ;  /* 0x00000805040085a7 */ /* 0x000ea400080010ff */
[----:B--2---:R-:W-:Y:S05]  /*7e70*/  @!P0 BRA `(.L_x_83) ;  /* 0xfffffffc00ec8947 */ /* 0x004fea000383ffff */
[----:B------:R-:W-:Y:S05]  /*7e80*/  BRA `(.L_x_82) ;  /* 0xffffffbc00c07947 */ /* 0x000fea000383ffff */
.L_x_85:
[----:B------:R-:W-:Y:S01]  /*7e90*/  BSSY B0, `(.L_x_196) ;  /* 0x0000006000007945 */ /* 0x000fe20003800000 */
[----:B------:R-:W-:-:S07]  /*7ea0*/  MOV R15, 0xffffffff ;  /* 0xffffffff000f7802 */ /* 0x000fce0000000f00 */
[----:B-1---5:R-:W-:Y:S05]  /*7eb0*/  WARPSYNC.COLLECTIVE R15, `(.L_x_197) ;  /* 0x000000000f0c7348 */ /* 0x022fea0003c00000 */
[----:B------:R-:W-:Y:S02]  /*7ec0*/  ELECT P6, UR79, PT ;  /* 0x00000000004f782f */ /* 0x000fe400038c0000 */
[----:B------:R-:W-:Y:S01]  /*7ed0*/  MOV R14, UR79 ;  /* 0x0000004f000e7c02 */ /* 0x000fe20008000f00 */
[----:B-1---5:R-:W-:Y:S10]  /*7ee0*/  ENDCOLLECTIVE ;  /* 0x000000000000791b */ /* 0x022ff40003800000 */
.L_x_197:
[----:B------:R-:W-:Y:S05]  /*7ef0*/  BSYNC B0 ;  /* 0x0000000000007941 */ /* 0x000fea0003800000 */
.L_x_196:
[----:B------:R-:W-:Y:S05]  /*7f00*/  BRA `(.L_x_198) ;  /* 0xffffffbc00f07947 */ /* 0x000fea000383ffff */
.L_x_87:
[----:B-1----:R-:W-:-:S04]  /*7f10*/  MOV R2, UR6 ;  /* 0x0000000600027c02 */ /* 0x002fc80008000f00 */
[----:B------:R1:W2:Y:S03]  /*7f20*/  SYNCS.PHASECHK.TRANS64.TRYWAIT P0, [R2+URZ+0x8], R3 ;  /* 0x00000803020075a7 */ /* 0x0002a600080011ff */
[----:B--2---:R-:W-:Y:S05]  /*7f30*/  @!P0 NANOSLEEP.SYNCS 0x989680 ;  /* 0x009896800000895d */ /* 0x004fea0003900000 */
[----:B------:R-:W2:Y:S02]  /*7f40*/  @!P0 SYNCS.PHASECHK.TRANS64 P0, [R2+URZ+0x8], R3 ;  /* 0x00000803020085a7 */ /* 0x000ea400080010ff */
[----:B--2---:R-:W-:Y:S05]  /*7f50*/  @!P0 BRA `(.L_x_87) ;  /* 0xfffffffc00ec8947 */ /* 0x004fea000383ffff */
[----:B------:R-:W-:Y:S05]  /*7f60*/  BRA `(.L_x_86) ;  /* 0xffffffbc00f47947 */ /* 0x000fea000383ffff */
.L_x_88:
[----:B-1----:R1:W2:Y:S02]  /*7f70*/  SYNCS.PHASECHK.TRANS64.TRYWAIT P0, [R0+URZ+0x1b0], R4 ;  /* 0x0001b004000075a7 */ /* 0x0022a400080011ff */
[----:B--2---:R-:W-:Y:S05]  /*7f80*/  @!P0 NANOSLEEP.SYNCS 0x989680 ;  /* 0x009896800000895d */ /* 0x004fea0003900000 */
[----:B------:R-:W2:Y:S02]  /*7f90*/  @!P0 SYNCS.PHASECHK.TRANS64 P0, [R0+URZ+0x1b0], R4 ;  /* 0x0001b004000085a7 */ /* 0x000ea400080010ff */
[----:B--2---:R-:W-:Y:S05]  /*7fa0*/  @!P0 BRA `(.L_x_88) ;  /* 0xfffffffc00f08947 */ /* 0x004fea000383ffff */
[----:B------:R-:W-:Y:S05]  /*7fb0*/  BRA `(.L_x_199) ;  /* 0xffffffc000e07947 */ /* 0x000fea000383ffff */
.L_x_90:
[----:B------:R-:W-:-:S07]  /*7fc0*/  MOV R0, UR9 ;  /* 0x0000000900007c02 */ /* 0x000fce0008000f00 */
.L_x_200:
[----:B-1----:R1:W2:Y:S02]  /*7fd0*/  SYNCS.PHASECHK.TRANS64.TRYWAIT P0, [R0+URZ+0x1f0], R4 ;  /* 0x0001f004000075a7 */ /* 0x0022a400080011ff */
[----:B--2---:R-:W-:Y:S05]  /*7fe0*/  @!P0 NANOSLEEP.SYNCS 0x989680 ;  /* 0x009896800000895d */ /* 0x004fea0003900000 */
[----:B------:R-:W2:Y:S02]  /*7ff0*/  @!P0 SYNCS.PHASECHK.TRANS64 P0, [R0+URZ+0x1f0], R4 ;  /* 0x0001f004000085a7 */ /* 0x000ea400080010ff */
[----:B--2---:R-:W-:Y:S05]  /*8000*/  @!P0 BRA `(.L_x_200) ;  /* 0xfffffffc00f08947 */ /* 0x004fea000383ffff */
[----:B------:R-:W-:Y:S05]  /*8010*/  BRA `(.L_x_201) ;  /* 0xffffffc4002c7947 */ /* 0x000fea000383ffff */
.L_x_93:
[----:B------:R-:W-:Y:S07]  /*8020*/  MOV R0, UR8 ;  /* 0x0000000800007c02 */ /* 0x000fee0008000f00 */
.L_x_202:
[----:B-1----:R1:W2:Y:S02]  /*8030*/  SYNCS.PHASECHK.TRANS64.TRYWAIT P0, [R0+URZ], R4 ;  /* 0x00000004000075a7 */ /* 0x0022a400080011ff */
[----:B--2---:R-:W-:Y:S05]  /*8040*/  @!P0 NANOSLEEP.SYNCS 0x989680 ;  /* 0x009896800000895d */ /* 0x004fea0003900000 */
[----:B------:R-:W2:Y:S02]  /*8050*/  @!P0 SYNCS.PHASECHK.TRANS64 P0, [R0+URZ], R4 ;  /* 0x00000004000085a7 */ /* 0x000ea400080010ff */
[----:B--2---:R-:W-:Y:S05]  /*8060*/  @!P0 BRA `(.L_x_202) ;  /* 0xfffffffc00f08947 */ /* 0x004fea000383ffff */
[----:B------:R-:W-:Y:S05]  /*8070*/  BRA `(.L_x_92) ;  /* 0xffffffc400407947 */ /* 0x000fea000383ffff */
.L_x_97:
[----:B-1----:R-:W-:-:S07]  /*8080*/  MOV R0, UR8 ;  /* 0x0000000800007c02 */ /* 0x002fce0008000f00 */
.L_x_203:
[----:B-1----:R1:W2:Y:S02]  /*8090*/  SYNCS.PHASECHK.TRANS64.TRYWAIT P0, [R0+URZ], R2 ;  /* 0x00000002000075a7 */ /* 0x0022a400080011ff */
[----:B--2---:R-:W-:Y:S05]  /*80a0*/  @!P0 NANOSLEEP.SYNCS 0x989680 ;  /* 0x009896800000895d */ /* 0x004fea0003900000 */
[----:B------:R-:W2:Y:S02]  /*80b0*/  @!P0 SYNCS.PHASECHK.TRANS64 P0, [R0+URZ], R2 ;  /* 0x00000002000085a7 */ /* 0x000ea400080010ff */
[----:B--2---:R-:W-:Y:S05]  /*80c0*/  @!P0 BRA `(.L_x_203) ;  /* 0xfffffffc00f08947 */ /* 0x004fea000383ffff */
[----:B------:R-:W-:Y:S05]  /*80d0*/  BRA `(.L_x_204) ;  /* 0xffffffc800347947 */ /* 0x000fea000383ffff */
.L_x_98:
[----:B------:R-:W-:-:S07]  /*80e0*/  MOV R0, UR8 ;  /* 0x0000000800007c02 */ /* 0x000fce0008000f00 */
.L_x_205:
[----:B-1----:R1:W2:Y:S02]  /*80f0*/  SYNCS.PHASECHK.TRANS64.TRYWAIT P0, [R0+URZ], R3 ;  /* 0x00000003000075a7 */ /* 0x0022a400080011ff */
[----:B--2---:R-:W-:Y:S05]  /*8100*/  @!P0 NANOSLEEP.SYNCS 0x989680 ;  /* 0x009896800000895d */ /* 0x004fea0003900000 */
[----:B------:R-:W2:Y:S02]  /*8110*/  @!P0 SYNCS.PHASECHK.TRANS64 P0, [R0+URZ], R3 ;  /* 0x00000003000085a7 */ /* 0x000ea400080010ff */
[----:B--2---:R-:W-:Y:S05]  /*8120*/  @!P0 BRA `(.L_x_205) ;  /* 0xfffffffc00f08947 */ /* 0x004fea000383ffff */
[----:B------:R-:W-:Y:S05]  /*8130*/  BRA `(.L_x_206) ;  /* 0xffffffc800407947 */ /* 0x000fea000383ffff */
.L_x_99:
[----:B------:R-:W-:-:S07]  /*8140*/  MOV R0, UR8 ;  /* 0x0000000800007c02 */ /* 0x000fce0008000f00 */
.L_x_207:
[----:B-1----:R1:W2:Y:S02]  /*8150*/  SYNCS.PHASECHK.TRANS64.TRYWAIT P0, [R0+URZ], R3 ;  /* 0x00000003000075a7 */ /* 0x0022a400080011ff */
[----:B--2---:R-:W-:Y:S05]  /*8160*/  @!P0 NANOSLEEP.SYNCS 0x989680 ;  /* 0x009896800000895d */ /* 0x004fea0003900000 */
[----:B------:R-:W2:Y:S02]  /*8170*/  @!P0 SYNCS.PHASECHK.TRANS64 P0, [R0+URZ], R3 ;  /* 0x00000003000085a7 */ /* 0x000ea400080010ff */
[----:B--2---:R-:W-:Y:S05]  /*8180*/  @!P0 BRA `(.L_x_207) ;  /* 0xfffffffc00f08947 */ /* 0x004fea000383ffff */
[----:B------:R-:W-:Y:S05]  /*8190*/  BRA `(.L_x_208) ;  /* 0xffffffc8004c7947 */ /* 0x000fea000383ffff */
.L_x_102:
[----:B------:R-:W-:-:S07]  /*81a0*/  MOV R0, UR7 ;  /* 0x0000000700007c02 */ /* 0x000fce0008000f00 */
.L_x_209:
[----:B-1----:R1:W2:Y:S02]  /*81b0*/  SYNCS.PHASECHK.TRANS64.TRYWAIT P1, [R0+URZ+0x230], R2 ;  /* 0x00023002000075a7 */ /* 0x0022a400080211ff */
[----:B--2---:R-:W-:Y:S05]  /*81c0*/  @!P1 NANOSLEEP.SYNCS 0x989680 ;  /* 0x009896800000995d */ /* 0x004fea0003900000 */
[----:B------:R-:W2:Y:S02]  /*81d0*/  @!P1 SYNCS.PHASECHK.TRANS64 P1, [R0+URZ+0x230], R2 ;  /* 0x00023002000095a7 */ /* 0x000ea400080210ff */
[----:B--2---:R-:W-:Y:S05]  /*81e0*/  @!P1 BRA `(.L_x_209) ;  /* 0xfffffffc00f09947 */ /* 0x004fea000383ffff */
[----:B------:R-:W-:Y:S05]  /*81f0*/  BRA `(.L_x_210) ;  /* 0xffffffc800987947 */ /* 0x000fea000383ffff */
.L_x_107:
[----:B--2---:R2:W4:Y:S02]  /*8200*/  SYNCS.PHASECHK.TRANS64.TRYWAIT P0, [R0+URZ+0x1b0], R2 ;  /* 0x0001b002000075a7 */ /* 0x00452400080011ff */
[----:B----4-:R-:W-:Y:S05]  /*8210*/  @!P0 NANOSLEEP.SYNCS 0x989680 ;  /* 0x009896800000895d */ /* 0x010fea0003900000 */
[----:B------:R-:W4:Y:S02]  /*8220*/  @!P0 SYNCS.PHASECHK.TRANS64 P0, [R0+URZ+0x1b0], R2 ;  /* 0x0001b002000085a7 */ /* 0x000f2400080010ff */
[----:B----4-:R-:W-:Y:S05]  /*8230*/  @!P0 BRA `(.L_x_107) ;  /* 0xfffffffc00f08947 */ /* 0x010fea000383ffff */
[----:B------:R-:W-:Y:S05]  /*8240*/  BRA `(.L_x_211) ;  /* 0xffffffcc00987947 */ /* 0x000fea000383ffff */
.L_x_110:
[----:B------:R-:W-:Y:S07]  /*8250*/  MOV R0, UR6 ;  /* 0x0000000600007c02 */ /* 0x000fee0008000f00 */
.L_x_212:
[----:B--2---:R2:W4:Y:S02]  /*8260*/  SYNCS.PHASECHK.TRANS64.TRYWAIT P0, [R0+URZ+0x1a8], R2 ;  /* 0x0001a802000075a7 */ /* 0x00452400080011ff */
[----:B----4-:R-:W-:Y:S05]  /*8270*/  @!P0 NANOSLEEP.SYNCS 0x989680 ;  /* 0x009896800000895d */ /* 0x010fea0003900000 */
[----:B------:R-:W4:Y:S02]  /*8280*/  @!P0 SYNCS.PHASECHK.TRANS64 P0, [R0+URZ+0x1a8], R2 ;  /* 0x0001a802000085a7 */ /* 0x000f2400080010ff */
[----:B----4-:R-:W-:Y:S05]  /*8290*/  @!P0 BRA `(.L_x_212) ;  /* 0xfffffffc00f08947 */ /* 0x010fea000383ffff */
[----:B------:R-:W-:Y:S05]  /*82a0*/  BRA `(.L_x_109) ;  /* 0xffffffd000807947 */ /* 0x000fea000383ffff */
.L_x_113:
[----:B------:R-:W-:Y:S07]  /*82b0*/  MOV R0, UR13 ;  /* 0x0000000d00007c02 */ /* 0x000fee0008000f00 */
.L_x_213:
[----:B-1----:R1:W2:Y:S02]  /*82c0*/  SYNCS.PHASECHK.TRANS64.TRYWAIT P2, [R0+URZ+0x190], R29 ;  /* 0x0001901d000075a7 */ /* 0x0022a400080411ff */
[----:B--2---:R-:W-:Y:S05]  /*82d0*/  @!P2 NANOSLEEP.SYNCS 0x989680 ;  /* 0x009896800000a95d */ /* 0x004fea0003900000 */
[----:B------:R-:W2:Y:S02]  /*82e0*/  @!P2 SYNCS.PHASECHK.TRANS64 P2, [R0+URZ+0x190], R29 ;  /* 0x0001901d0000a5a7 */ /* 0x000ea400080410ff */
[----:B--2---:R-:W-:Y:S05]  /*82f0*/  @!P2 BRA `(.L_x_213) ;  /* 0xfffffffc00f0a947 */ /* 0x004fea000383ffff */
[----:B------:R-:W-:Y:S05]  /*8300*/  BRA `(.L_x_214) ;  /* 0xffffffd4001c7947 */ /* 0x000fea000383ffff */
.L_x_115:
[----:B------:R-:W-:-:S07]  /*8310*/  MOV R0, UR4 ;  /* 0x0000000400007c02 */ /* 0x000fce0008000f00 */
.L_x_215:
[----:B-1----:R1:W4:Y:S02]  /*8320*/  SYNCS.PHASECHK.TRANS64.TRYWAIT P0, [R0+URZ], R2 ;  /* 0x00000002000075a7 */ /* 0x00232400080011ff */
[----:B----4-:R-:W-:Y:S05]  /*8330*/  @!P0 NANOSLEEP.SYNCS 0x989680 ;  /* 0x009896800000895d */ /* 0x010fea0003900000 */
[----:B------:R-:W4:Y:S02]  /*8340*/  @!P0 SYNCS.PHASECHK.TRANS64 P0, [R0+URZ], R2 ;  /* 0x00000002000085a7 */ /* 0x000f2400080010ff */
[----:B----4-:R-:W-:Y:S05]  /*8350*/  @!P0 BRA `(.L_x_215) ;  /* 0xfffffffc00f08947 */ /* 0x010fea000383ffff */
[----:B------:R-:W-:Y:S05]  /*8360*/  BRA `(.L_x_216) ;  /* 0xffffffd400b87947 */ /* 0x000fea000383ffff */
.L_x_117:
[----:B--2---:R2:W3:Y:S02]  /*8370*/  SYNCS.PHASECHK.TRANS64.TRYWAIT P0, [R0+URZ+0x1b0], R2 ;  /* 0x0001b002000075a7 */ /* 0x0044e400080011ff */
[----:B---3--:R-:W-:Y:S05]  /*8380*/  @!P0 NANOSLEEP.SYNCS 0x989680 ;  /* 0x009896800000895d */ /* 0x008fea0003900000 */
[----:B------:R-:W3:Y:S02]  /*8390*/  @!P0 SYNCS.PHASECHK.TRANS64 P0, [R0+URZ+0x1b0], R2 ;  /* 0x0001b002000085a7 */ /* 0x000ee400080010ff */
[----:B---3--:R-:W-:Y:S05]  /*83a0*/  @!P0 BRA `(.L_x_117) ;  /* 0xfffffffc00f08947 */ /* 0x008fea000383ffff */
[----:B------:R-:W-:Y:S05]  /*83b0*/  BRA `(.L_x_217) ;  /* 0xffffffd800a47947 */ /* 0x000fea000383ffff */
.L_x_127:
[----:B-1----:R1:W2:Y:S02]  /*83c0*/  SYNCS.PHASECHK.TRANS64.TRYWAIT P1, [R4+URZ+0x180], R3 ;  /* 0x00018003040075a7 */ /* 0x0022a400080211ff */
[----:B--2---:R-:W-:Y:S05]  /*83d0*/  @!P1 NANOSLEEP.SYNCS 0x989680 ;  /* 0x009896800000995d */ /* 0x004fea0003900000 */
[----:B------:R-:W2:Y:S02]  /*83e0*/  @!P1 SYNCS.PHASECHK.TRANS64 P1, [R4+URZ+0x180], R3 ;  /* 0x00018003040095a7 */ /* 0x000ea400080210ff */
[----:B--2---:R-:W-:Y:S05]  /*83f0*/  @!P1 BRA `(.L_x_127) ;  /* 0xfffffffc00f09947 */ /* 0x004fea000383ffff */
[----:B------:R-:W-:Y:S05]  /*8400*/  BRA `(.L_x_126) ;  /* 0xffffffe400747947 */ /* 0x000fea000383ffff */
.L_x_129:
[----:B-1----:R1:W4:Y:S02]  /*8410*/  SYNCS.PHASECHK.TRANS64.TRYWAIT P1, [R67+URZ+0x1d0], R5 ;  /* 0x0001d005430075a7 */ /* 0x00232400080211ff */
[----:B----4-:R-:W-:Y:S05]  /*8420*/  @!P1 NANOSLEEP.SYNCS 0x989680 ;  /* 0x009896800000995d */ /* 0x010fea0003900000 */
[----:B------:R-:W4:Y:S02]  /*8430*/  @!P1 SYNCS.PHASECHK.TRANS64 P1, [R67+URZ+0x1d0], R5 ;  /* 0x0001d005430095a7 */ /* 0x000f2400080210ff */
[----:B----4-:R-:W-:Y:S05]  /*8440*/  @!P1 BRA `(.L_x_129) ;  /* 0xfffffffc00f09947 */ /* 0x010fea000383ffff */
[----:B------:R-:W-:Y:S05]  /*8450*/  BRA `(.L_x_128) ;  /* 0xffffffe400847947 */ /* 0x000fea000383ffff */
        .weak           $__internal_0_$__cuda_sm10x_tcgen05_guardrail_trap_col_being_dealloced_not_returned_by_alloc
        .type           $__internal_0_$__cuda_sm10x_tcgen05_guardrail_trap_col_being_dealloced_not_returned_by_alloc,@function
        .size           $__internal_0_$__cuda_sm10x_tcgen05_guardrail_trap_col_being_dealloced_not_returned_by_alloc,($__internal_1_$__cuda_sm10x_tcgen05_guardrail_trap_phase_invalid_during_alloc - $__internal_0_$__cuda_sm10x_tcgen05_guardrail_trap_col_being_dealloced_not_returned_by_alloc)
$__internal_0_$__cuda_sm10x_tcgen05_guardrail_trap_col_being_dealloced_not_returned_by_alloc:
[----:B------:R-:W-:Y:S05]  /*8460*/  BPT.TRAP 0x1 ;  /* 0x000000040000795c */ /* 0x000fea0000300000 */
[----:B------:R-:W-:-:S04]  /*8470*/  HFMA2 R3, -RZ, RZ, 0, 0 ;  /* 0x00000000ff037431 */ /* 0x000fc800000001ff */
[----:B------:R-:W-:Y:S05]  /*8480*/  RET.REL.NODEC R2 `(_ZN7cutlass13device_kernelINS_4gemm6kernel13GemmUniversalIN4cute5tupleIJiiiiEEENS1_10collective13CollectiveMmaINS1_35MainloopSm100TmaUmmaWarpSpecializedILi24ELi2ELi4ENS5_IJNS4_1CILi2EEENSA_ILi1EEESC_EEEEENS5_IJNSA_ILi128EEENSA_ILi16EEENSA_ILi64EEEEEENS_6half_tENS5_IJlSC_lEEESJ_SK_NS4_8TiledMMAINS4_8MMA_AtomIJNS4_26SM100_MMA_F16BF16_2x1SM_SSISJ_SJ_fLi128ELi16ELNS4_4UMMA5MajorE0ELSP_0ELNSO_7ScaleInE0ELSQ_0EEEEEENS4_6LayoutINS5_IJSC_SC_SC_EEENS5_IJNSA_ILi0EEESV_SV_EEEEENS5_IJNS4_10UnderscoreESY_SY_EEEEENS4_18SM100_TMA_2SM_LOADENS4_14ComposedLayoutINS4_7SwizzleILi3ELi4ELi3EEENS4_18smem_ptr_flag_bitsILi16EEENST_INS5_IJNSA_ILi8EEESH_EEENS5_IJSH_SC_EEEEEEEvNS4_8identityES11_S1B_vS1C_EENS_8epilogue10collective18CollectiveEpilogueINS1E_23Sm100TmaWarpSpecializedILi2ELi1ELi8ELb1ELb0EEEJNS5_IJSH_SG_SH_EEENS5_IJNST_ISH_SC_EENST_ISG_SC_EEEEESJ_SK_SJ_SK_NS1E_6fusion15FusionCallbacksIS1I_NS1N_17LinearCombinationISJ_fSJ_fLNS_15FloatRoundStyleE2EEES1J_S1M_JEEENS4_5SM1004TMEM4LOAD25SM100_TMEM_LOAD_32dp32b8xENS4_13SM90_TMA_LOADENS12_INS13_ILi1ELi4ELi3EEES16_NST_INS5_IJS17_SG_EEENS5_IJSG_SC_EEEEEEENS4_39AutoVectorizingCopyWithAssumedAlignmentILi128EEENS4_14SM90_TMA_STOREES22_S24_S24_EEEvvEEEEvNT_6ParamsE) ;  /* 0xffffff7802dc7950 */ /* 0x000fea0003c3ffff */
        .weak           $__internal_1_$__cuda_sm10x_tcgen05_guardrail_trap_phase_invalid_during_alloc
        .type           $__internal_1_$__cuda_sm10x_tcgen05_guardrail_trap_phase_invalid_during_alloc,@function
        .size           $__internal_1_$__cuda_sm10x_tcgen05_guardrail_trap_phase_invalid_during_alloc,($__internal_2_$__cuda_sm10x_tcgen05_guardrail_trap_unallocated_columns_being_dealloced - $__internal_1_$__cuda_sm10x_tcgen05_guardrail_trap_phase_invalid_during_alloc)
$__internal_1_$__cuda_sm10x_tcgen05_guardrail_trap_phase_invalid_during_alloc:
[----:B------:R-:W-:Y:S05]  /*8490*/  BPT.TRAP 0x1 ;  /* 0x000000040000795c */ /* 0x000fea0000300000 */
[----:B------:R-:W-:-:S04]  /*84a0*/  MOV R3, 0x0 ;  /* 0x0000000000037802 */ /* 0x000fc80000000f00 */
[----:B------:R-:W-:Y:S05]  /*84b0*/  RET.REL.NODEC R2 `(_ZN7cutlass13device_kernelINS_4gemm6kernel13GemmUniversalIN4cute5tupleIJiiiiEEENS1_10collective13CollectiveMmaINS1_35MainloopSm100TmaUmmaWarpSpecializedILi24ELi2ELi4ENS5_IJNS4_1CILi2EEENSA_ILi1EEESC_EEEEENS5_IJNSA_ILi128EEENSA_ILi16EEENSA_ILi64EEEEEENS_6half_tENS5_IJlSC_lEEESJ_SK_NS4_8TiledMMAINS4_8MMA_AtomIJNS4_26SM100_MMA_F16BF16_2x1SM_SSISJ_SJ_fLi128ELi16ELNS4_4UMMA5MajorE0ELSP_0ELNSO_7ScaleInE0ELSQ_0EEEEEENS4_6LayoutINS5_IJSC_SC_SC_EEENS5_IJNSA_ILi0EEESV_SV_EEEEENS5_IJNS4_10UnderscoreESY_SY_EEEEENS4_18SM100_TMA_2SM_LOADENS4_14ComposedLayoutINS4_7SwizzleILi3ELi4ELi3EEENS4_18smem_ptr_flag_bitsILi16EEENST_INS5_IJNSA_ILi8EEESH_EEENS5_IJSH_SC_EEEEEEEvNS4_8identityES11_S1B_vS1C_EENS_8epilogue10collective18CollectiveEpilogueINS1E_23Sm100TmaWarpSpecializedILi2ELi1ELi8ELb1ELb0EEEJNS5_IJSH_SG_SH_EEENS5_IJNST_ISH_SC_EENST_ISG_SC_EEEEESJ_SK_SJ_SK_NS1E_6fusion15FusionCallbacksIS1I_NS1N_17LinearCombinationISJ_fSJ_fLNS_15FloatRoundStyleE2EEES1J_S1M_JEEENS4_5SM1004TMEM4LOAD25SM100_TMEM_LOAD_32dp32b8xENS4_13SM90_TMA_LOADENS12_INS13_ILi1ELi4ELi3EEES16_NST_INS5_IJS17_SG_EEENS5_IJSG_SC_EEEEEEENS4_39AutoVectorizingCopyWithAssumedAlignmentILi128EEENS4_14SM90_TMA_STOREES22_S24_S24_EEEvvEEEEvNT_6ParamsE) ;  /* 0xffffff7802d07950 */ /* 0x000fea0003c3ffff */
        .weak           $__internal_2_$__cuda_sm10x_tcgen05_guardrail_trap_unallocated_columns_being_dealloced
        .type           $__internal_2_$__cuda_sm10x_tcgen05_guardrail_trap_unallocated_columns_being_dealloced,@function
        .size           $__internal_2_$__cuda_sm10x_tcgen05_guardrail_trap_unallocated_columns_being_dealloced,(.L_x_219 - $__internal_2_$__cuda_sm10x_tcgen05_guardrail_trap_unallocated_columns_being_dealloced)
$__internal_2_$__cuda_sm10x_tcgen05_guardrail_trap_unallocated_columns_being_dealloced:
[----:B------:R-:W-:Y:S05]  /*84c0*/  BPT.TRAP 0x1 ;  /* 0x000000040000795c */ /* 0x000fea0000300000 */
[----:B------:R-:W-:-:S04]  /*84d0*/  HFMA2 R3, -RZ, RZ, 0, 0 ;  /* 0x00000000ff037431 */ /* 0x000fc800000001ff */
[----:B------:R-:W-:Y:S05]  /*84e0*/  RET.REL.NODEC R2 `(_ZN7cutlass13device_kernelINS_4gemm6kernel13GemmUniversalIN4cute5tupleIJiiiiEEENS1_10collective13CollectiveMmaINS1_35MainloopSm100TmaUmmaWarpSpecializedILi24ELi2ELi4ENS5_IJNS4_1CILi2EEENSA_ILi1EEESC_EEEEENS5_IJNSA_ILi128EEENSA_ILi16EEENSA_ILi64EEEEEENS_6half_tENS5_IJlSC_lEEESJ_SK_NS4_8TiledMMAINS4_8MMA_AtomIJNS4_26SM100_MMA_F16BF16_2x1SM_SSISJ_SJ_fLi128ELi16ELNS4_4UMMA5MajorE0ELSP_0ELNSO_7ScaleInE0ELSQ_0EEEEEENS4_6LayoutINS5_IJSC_SC_SC_EEENS5_IJNSA_ILi0EEESV_SV_EEEEENS5_IJNS4_10UnderscoreESY_SY_EEEEENS4_18SM100_TMA_2SM_LOADENS4_14ComposedLayoutINS4_7SwizzleILi3ELi4ELi3EEENS4_18smem_ptr_flag_bitsILi16EEENST_INS5_IJNSA_ILi8EEESH_EEENS5_IJSH_SC_EEEEEEEvNS4_8identityES11_S1B_vS1C_EENS_8epilogue10collective18CollectiveEpilogueINS1E_23Sm100TmaWarpSpecializedILi2ELi1ELi8ELb1ELb0EEEJNS5_IJSH_SG_SH_EEENS5_IJNST_ISH_SC_EENST_ISG_SC_EEEEESJ_SK_SJ_SK_NS1E_6fusion15FusionCallbacksIS1I_NS1N_17LinearCombinationISJ_fSJ_fLNS_15FloatRoundStyleE2EEES1J_S1M_JEEENS4_5SM1004TMEM4LOAD25SM100_TMEM_LOAD_32dp32b8xENS4_13SM90_TMA_LOADENS12_INS13_ILi1ELi4ELi3EEES16_NST_INS5_IJS17_SG_EEENS5_IJSG_SC_EEEEEEENS4_39AutoVectorizingCopyWithAssumedAlignmentILi128EEENS4_14SM90_TMA_STOREES22_S24_S24_EEEvvEEEEvNT_6ParamsE) ;  /* 0xffffff7802c47950 */ /* 0x000fea0003c3ffff */
.L_x_218:
[----:B------:R-:W-:-:S00]  /*84f0*/  BRA `(.L_x_218) ;  /* 0xfffffffc00fc7947 */ /* 0x000fc0000383ffff */
[----:B------:R-:W-:-:S00]  /*8500*/  NOP ;  /* 0x0000000000007918 */ /* 0x000fc00000000000 */
[----:B------:R-:W-:-:S00]  /*8510*/  NOP ;  /* 0x0000000000007918 */ /* 0x000fc00000000000 */
[----:B------:R-:W-:-:S00]  /*8520*/  NOP ;  /* 0x0000000000007918 */ /* 0x000fc00000000000 */
[----:B------:R-:W-:-:S00]  /*8530*/  NOP ;  /* 0x0000000000007918 */ /* 0x000fc00000000000 */
[----:B------:R-:W-:-:S00]  /*8540*/  NOP ;  /* 0x0000000000007918 */ /* 0x000fc00000000000 */
[----:B------:R-:W-:-:S00]  /*8550*/  NOP ;  /* 0x0000000000007918 */ /* 0x000fc00000000000 */
[----:B------:R-:W-:-:S00]  /*8560*/  NOP ;  /* 0x0000000000007918 */ /* 0x000fc00000000000 */
[----:B------:R-:W-:-:S00]  /*8570*/  NOP ;  /* 0x0000000000007918 */ /* 0x000fc00000000000 */
.L_x_219:


//--------------------- .nv.global.init           --------------------------
	.section	.nv.global.init,"aw",@progbits
.nv.global.init:
	.type		$str$27,@object
	.size		$str$27,($str$28 - $str$27)
$str$27:
        /*0000*/ 	.byte	0x28, 0x61, 0x64, 0x64, 0x72, 0x65, 0x73, 0x73, 0x20, 0x26, 0x20, 0x6d, 0x61, 0x73, 0x6b, 0x29
        /*0010*/ 	.byte	0x20, 0x3d, 0x3d, 0x20, 0x30, 0x00
	.type		$str$28,@object
	.size		$str$28,($str$26 - $str$28)
$str$28:
        /*0016*/ 	.byte	0x2f, 0x74, 0x6d, 0x70, 0x2f, 0x63, 0x75, 0x74, 0x6c, 0x61, 0x73, 0x73, 0x5f, 0x73, 0x77, 0x65
        /*0026*/ 	.byte	0x65, 0x70, 0x5f, 0x73, 0x72, 0x63, 0x2f, 0x69, 0x6e, 0x63, 0x6c, 0x75, 0x64, 0x65, 0x2f, 0x63
        /*0036*/ 	.byte	0x75, 0x74, 0x65, 0x2f, 0x70, 0x6f, 0x69, 0x6e, 0x74, 0x65, 0x72, 0x5f, 0x66, 0x6c, 0x61, 0x67
        /*0046*/ 	.byte	0x67, 0x65, 0x64, 0x2e, 0x68, 0x70, 0x70, 0x00
	.type		$str$26,@object
	.size		$str$26,($str$25 - $str$26)
$str$26:
        /*004e*/ 	.byte	0x2f, 0x74, 0x6d, 0x70, 0x2f, 0x63, 0x75, 0x74, 0x6c, 0x61, 0x73, 0x73, 0x5f, 0x73, 0x77, 0x65
        /*005e*/ 	.byte	0x65, 0x70, 0x5f, 0x73, 0x72, 0x63, 0x2f, 0x69, 0x6e, 0x63, 0x6c, 0x75, 0x64, 0x65, 0x2f, 0x63
        /*006e*/ 	.byte	0x75, 0x74, 0x65, 0x2f, 0x61, 0x74, 0x6f, 0x6d, 0x2f, 0x63, 0x6f, 0x70, 0x79, 0x5f, 0x74, 0x72
        /*007e*/ 	.byte	0x61, 0x69, 0x74, 0x73, 0x5f, 0x73, 0x6d, 0x31, 0x30, 0x30, 0x2e, 0x68, 0x70, 0x70, 0x00
	.type		$str$25,@object
	.size		$str$25,(__unnamed_1 - $str$25)
$str$25:
        /*008d*/ 	.byte	0x28, 0x28, 0x75, 0x69, 0x6e, 0x74, 0x33, 0x32, 0x5f, 0x74, 0x28, 0x74, 0x68, 0x72, 0x65, 0x61
        /*009d*/ 	.byte	0x64, 0x49, 0x64, 0x78, 0x2e, 0x78, 0x29, 0x20, 0x2f, 0x20, 0x33, 0x32, 0x29, 0x20, 0x25, 0x20
        /*00ad*/ 	.byte	0x34, 0x29, 0x20, 0x3d, 0x3d, 0x20, 0x28, 0x28, 0x28, 0x74, 0x6d, 0x65, 0x6d, 0x5f, 0x61, 0x64
        /*00bd*/ 	.byte	0x64, 0x72, 0x20, 0x3e, 0x3e, 0x20, 0x31, 0x36, 0x29, 0x20, 0x2f, 0x20, 0x33, 0x32, 0x29, 0x20
        /*00cd*/ 	.byte	0x25, 0x20, 0x34, 0x29, 0x00
	.type		__unnamed_1,@object
	.size		__unnamed_1,(__unnamed_2 - __unnamed_1)
__unnamed_1:
        /*00d2*/ 	.byte	0x61, 0x75, 0x74, 0x6f, 0x20, 0x63, 0x75, 0x74, 0x65, 0x3a, 0x3a, 0x61, 0x73, 0x5f, 0x70, 0x6f
        /* <DEDUP_REMOVED lines=24> */
        /*0262*/ 	.byte	0x3e, 0x3e, 0x3e, 0x5d, 0x00
	.type		__unnamed_2,@object
	.size		__unnamed_2,(.L_2 - __unnamed_2)
__unnamed_2:
        /* <DEDUP_REMOVED lines=37> */
        /*04b7*/ 	.byte	0x30, 0x3e, 0x3e, 0x3e, 0x3e, 0x5d, 0x00
.L_2:


//--------------------- .nv.shared._ZN7cutlass13device_kernelINS_4gemm6kernel13GemmUniversalIN4cute5tupleIJiiiiEEENS1_10collective13CollectiveMmaINS1_35MainloopSm100TmaUmmaWarpSpecializedILi24ELi2ELi4ENS5_IJNS4_1CILi2EEENSA_ILi1EEESC_EEEEENS5_IJNSA_ILi128EEENSA_ILi16EEENSA_ILi64EEEEEENS_6half_tENS5_IJlSC_lEEESJ_SK_NS4_8TiledMMAINS4_8MMA_AtomIJNS4_26SM100_MMA_F16BF16_2x1SM_SSISJ_SJ_fLi128ELi16ELNS4_4UMMA5MajorE0ELSP_0ELNSO_7ScaleInE0ELSQ_0EEEEEENS4_6LayoutINS5_IJSC_SC_SC_EEENS5_IJNSA_ILi0EEESV_SV_EEEEENS5_IJNS4_10UnderscoreESY_SY_EEEEENS4_18SM100_TMA_2SM_LOADENS4_14ComposedLayoutINS4_7SwizzleILi3ELi4ELi3EEENS4_18smem_ptr_flag_bitsILi16EEENST_INS5_IJNSA_ILi8EEESH_EEENS5_IJSH_SC_EEEEEEEvNS4_8identityES11_S1B_vS1C_EENS_8epilogue10collective18CollectiveEpilogueINS1E_23Sm100TmaWarpSpecializedILi2ELi1ELi8ELb1ELb0EEEJNS5_IJSH_SG_SH_EEENS5_IJNST_ISH_SC_EENST_ISG_SC_EEEEESJ_SK_SJ_SK_NS1E_6fusion15FusionCallbacksIS1I_NS1N_17LinearCombinationISJ_fSJ_fLNS_15FloatRoundStyleE2EEES1J_S1M_JEEENS4_5SM1004TMEM4LOAD25SM100_TMEM_LOAD_32dp32b8xENS4_13SM90_TMA_LOADENS12_INS13_ILi1ELi4ELi3EEES16_NST_INS5_IJS17_SG_EEENS5_IJSG_SC_EEEEEEENS4_39AutoVectorizingCopyWithAssumedAlignmentILi128EEENS4_14SM90_TMA_STOREES22_S24_S24_EEEvvEEEEvNT_6ParamsE --------------------------
	.section	.nv.shared._ZN7cutlass13device_kernelINS_4gemm6kernel13GemmUniversalIN4cute5tupleIJiiiiEEENS1_10collective13CollectiveMmaINS1_35MainloopSm100TmaUmmaWarpSpecializedILi24ELi2ELi4ENS5_IJNS4_1CILi2EEENSA_ILi1EEESC_EEEEENS5_IJNSA_ILi128EEENSA_ILi16EEENSA_ILi64EEEEEENS_6half_tENS5_IJlSC_lEEESJ_SK_NS4_8TiledMMAINS4_8MMA_AtomIJNS4_26SM100_MMA_F16BF16_2x1SM_SSISJ_SJ_fLi128ELi16ELNS4_4UMMA5MajorE0ELSP_0ELNSO_7ScaleInE0ELSQ_0EEEEEENS4_6LayoutINS5_IJSC_SC_SC_EEENS5_IJNSA_ILi0EEESV_SV_EEEEENS5_IJNS4_10UnderscoreESY_SY_EEEEENS4_18SM100_TMA_2SM_LOADENS4_14ComposedLayoutINS4_7SwizzleILi3ELi4ELi3EEENS4_18smem_ptr_flag_bitsILi16EEENST_INS5_IJNSA_ILi8EEESH_EEENS5_IJSH_SC_EEEEEEEvNS4_8identityES11_S1B_vS1C_EENS_8epilogue10collective18CollectiveEpilogueINS1E_23Sm100TmaWarpSpecializedILi2ELi1ELi8ELb1ELb0EEEJNS5_IJSH_SG_SH_EEENS5_IJNST_ISH_SC_EENST_ISG_SC_EEEEESJ_SK_SJ_SK_NS1E_6fusion15FusionCallbacksIS1I_NS1N_17LinearCombinationISJ_fSJ_fLNS_15FloatRoundStyleE2EEES1J_S1M_JEEENS4_5SM1004TMEM4LOAD25SM100_TMEM_LOAD_32dp32b8xENS4_13SM90_TMA_LOADENS12_INS13_ILi1ELi4ELi3EEES16_NST_INS5_IJS17_SG_EEENS5_IJSG_SC_EEEEEEENS4_39AutoVectorizingCopyWithAssumedAlignmentILi128EEENS4_14SM90_TMA_STOREES22_S24_S24_EEEvvEEEEvNT_6ParamsE,"aw",@nobits
	.sectionflags	@""
	.align	16
	.zero		1024


//--------------------- .nv.shared.reserved.0     --------------------------
	.section	.nv.shared.reserved.0,"aw",@nobits
	.weak		__nv_reservedSMEM_offset_0_alias
	.size		__nv_reservedSMEM_offset_0_alias, 0, 64
	.other		__nv_reservedSMEM_offset_0_alias,@"STO_CUDA_RESERVED_SHARED STV_DEFAULT"
__nv_reservedSMEM_offset_0_alias:
	.zero		0
.nv.shared.reserved.0:
	.zero		64
	.weak		__nv_reservedSMEM_tcgen05_partition
	.type		__nv_reservedSMEM_tcgen05_partition,@object
	.size		__nv_reservedSMEM_tcgen05_partition,(.L_0 - __nv_reservedSMEM_tcgen05_partition)
__nv_reservedSMEM_tcgen05_partition:
	.zero		32
.L_0:


//--------------------- .nv.global                --------------------------
	.section	.nv.global,"aw",@nobits
.nv.global:
	.type		_ZN40_INTERNAL_9f7e6c13_4_k_cu_d6a892ee_115974cute1_E,@object
	.size		_ZN40_INTERNAL_9f7e6c13_4_k_cu_d6a892ee_115974cute1_E,(_ZN40_INTERNAL_9f7e6c13_4_k_cu_d6a892ee_115974cuda3std3__45__cpo6cbeginE - _ZN40_INTERNAL_9f7e6c13_4_k_cu_d6a892ee_115974cute1_E)
_ZN40_INTERNAL_9f7e6c13_4_k_cu_d6a892ee_115974cute1_E:
	.zero		1
	.type		_ZN40_INTERNAL_9f7e6c13_4_k_cu_d6a892ee_115974cuda3std3__45__cpo6cbeginE,@object
	.size		_ZN40_INTERNAL_9f7e6c13_4_k_cu_d6a892ee_115974cuda3std3__45__cpo6cbeginE,(_ZN40_INTERNAL_9f7e6c13_4_k_cu_d6a892ee_115974cuda3std3__48in_placeE - _ZN40_INTERNAL_9f7e6c13_4_k_cu_d6a892ee_115974cuda3std3__45__cpo6cbeginE)
_ZN40_INTERNAL_9f7e6c13_4_k_cu_d6a892ee_115974cuda3std3__45__cpo6cbeginE:
	.zero		1
	.type		_ZN40_INTERNAL_9f7e6c13_4_k_cu_d6a892ee_115974cuda3std3__48in_placeE,@object
	.size		_ZN40_INTERNAL_9f7e6c13_4_k_cu_d6a892ee_115974cuda3std3__48in_placeE,(_ZN40_INTERNAL_9f7e6c13_4_k_cu_d6a892ee_115974cuda3std6ranges3__45__cpo9iter_moveE - _ZN40_INTERNAL_9f7e6c13_4_k_cu_d6a892ee_115974cuda3std3__48in_placeE)
_ZN40_INTERNAL_9f7e6c13_4_k_cu_d6a892ee_115974cuda3std3__48in_placeE:
	.zero		1
	.type		_ZN40_INTERNAL_9f7e6c13_4_k_cu_d6a892ee_115974cuda3std6ranges3__45__cpo9iter_moveE,@object
	.size		_ZN40_INTERNAL_9f7e6c13_4_k_cu_d6a892ee_115974cuda3std6ranges3__45__cpo9iter_moveE,(_ZN40_INTERNAL_9f7e6c13_4_k_cu_d6a892ee_115974cuda3std3__45__cpo5beginE - _ZN40_INTERNAL_9f7e6c13_4_k_cu_d6a892ee_115974cuda3std6ranges3__45__cpo9iter_moveE)
_ZN40_INTERNAL_9f7e6c13_4_k_cu_d6a892ee_115974cuda3std6ranges3__45__cpo9iter_moveE:
	.zero		1
	.type		_ZN40_INTERNAL_9f7e6c13_4_k_cu_d6a892ee_115974cuda3std3__45__cpo5beginE,@object
	.size		_ZN40_INTERNAL_9f7e6c13_4_k_cu_d6a892ee_115974cuda3std3__45__cpo5beginE,(_ZN40_INTERNAL_9f7e6c13_4_k_cu_d6a892ee_115974cuda3std3__442_GLOBAL__N__9f7e6c13_4_k_cu_d6a892ee_115976ignoreE - _ZN40_INTERNAL_9f7e6c13_4_k_cu_d6a892ee_115974cuda3std3__45__cpo5beginE)
_ZN40_INTERNAL_9f7e6c13_4_k_cu_d6a892ee_115974cuda3std3__45__cpo5beginE:
	.zero		1
	.type		_ZN40_INTERNAL_9f7e6c13_4_k_cu_d6a892ee_115974cuda3std3__442_GLOBAL__N__9f7e6c13_4_k_cu_d6a892ee_115976ignoreE,@object
	.size		_ZN40_INTERNAL_9f7e6c13_4_k_cu_d6a892ee_115974cuda3std3__442_GLOBAL__N__9f7e6c13_4_k_cu_d6a892ee_115976ignoreE,(_ZN40_INTERNAL_9f7e6c13_4_k_cu_d6a892ee_115974cute7productE - _ZN40_INTERNAL_9f7e6c13_4_k_cu_d6a892ee_115974cuda3std3__442_GLOBAL__N__9f7e6c13_4_k_cu_d6a892ee_115976ignoreE)
_ZN40_INTERNAL_9f7e6c13_4_k_cu_d6a892ee_115974cuda3std3__442_GLOBAL__N__9f7e6c13_4_k_cu_d6a892ee_115976ignoreE:
	.zero		1
	.type		_ZN40_INTERNAL_9f7e6c13_4_k_cu_d6a892ee_115974cute7productE,@object
	.size		_ZN40_INTERNAL_9f7e6c13_4_k_cu_d6a892ee_115974cute7productE,(_ZN40_INTERNAL_9f7e6c13_4_k_cu_d6a892ee_115974cuda3std3__45__cpo3endE - _ZN40_INTERNAL_9f7e6c13_4_k_cu_d6a892ee_115974cute7productE)
_ZN40_INTERNAL_9f7e6c13_4_k_cu_d6a892ee_115974cute7productE:
	.zero		1
	.type		_ZN40_INTERNAL_9f7e6c13_4_k_cu_d6a892ee_115974cuda3std3__45__cpo3endE,@object
	.size		_ZN40_INTERNAL_9f7e6c13_4_k_cu_d6a892ee_115974cuda3std3__45__cpo3endE,(_ZN40_INTERNAL_9f7e6c13_4_k_cu_d6a892ee_115974cuda3std3__419piecewise_constructE - _ZN40_INTERNAL_9f7e6c13_4_k_cu_d6a892ee_115974cuda3std3__45__cpo3endE)
_ZN40_INTERNAL_9f7e6c13_4_k_cu_d6a892ee_115974cuda3std3__45__cpo3endE:
	.zero		1
	.type		_ZN40_INTERNAL_9f7e6c13_4_k_cu_d6a892ee_115974cuda3std3__419piecewise_constructE,@object
	.size		_ZN40_INTERNAL_9f7e6c13_4_k_cu_d6a892ee_115974cuda3std3__419piecewise_constructE,(_ZN40_INTERNAL_9f7e6c13_4_k_cu_d6a892ee_115974cuda3std3__45__cpo4cendE - _ZN40_INTERNAL_9f7e6c13_4_k_cu_d6a892ee_115974cuda3std3__419piecewise_constructE)
_ZN40_INTERNAL_9f7e6c13_4_k_cu_d6a892ee_115974cuda3std3__419piecewise_constructE:
	.zero		1
	.type		_ZN40_INTERNAL_9f7e6c13_4_k_cu_d6a892ee_115974cuda3std3__45__cpo4cendE,@object
	.size		_ZN40_INTERNAL_9f7e6c13_4_k_cu_d6a892ee_115974cuda3std3__45__cpo4cendE,(_ZN40_INTERNAL_9f7e6c13_4_k_cu_d6a892ee_115974cuda3std6ranges3__45__cpo4swapE - _ZN40_INTERNAL_9f7e6c13_4_k_cu_d6a892ee_115974cuda3std3__45__cpo4cendE)
_ZN40_INTERNAL_9f7e6c13_4_k_cu_d6a892ee_115974cuda3std3__45__cpo4cendE:
	.zero		1
	.type		_ZN40_INTERNAL_9f7e6c13_4_k_cu_d6a892ee_115974cuda3std6ranges3__45__cpo4swapE,@object
	.size		_ZN40_INTERNAL_9f7e6c13_4_k_cu_d6a892ee_115974cuda3std6ranges3__45__cpo4swapE,(.L_10 - _ZN40_INTERNAL_9f7e6c13_4_k_cu_d6a892ee_115974cuda3std6ranges3__45__cpo4swapE)
_ZN40_INTERNAL_9f7e6c13_4_k_cu_d6a892ee_115974cuda3std6ranges3__45__cpo4swapE:
	.zero		1
.L_10:


//--------------------- .nv.constant0._ZN7cutlass13device_kernelINS_4gemm6kernel13GemmUniversalIN4cute5tupleIJiiiiEEENS1_10collective13CollectiveMmaINS1_35MainloopSm100TmaUmmaWarpSpecializedILi24ELi2ELi4ENS5_IJNS4_1CILi2EEENSA_ILi1EEESC_EEEEENS5_IJNSA_ILi128EEENSA_ILi16EEENSA_ILi64EEEEEENS_6half_tENS5_IJlSC_lEEESJ_SK_NS4_8TiledMMAINS4_8MMA_AtomIJNS4_26SM100_MMA_F16BF16_2x1SM_SSISJ_SJ_fLi128ELi16ELNS4_4UMMA5MajorE0ELSP_0ELNSO_7ScaleInE0ELSQ_0EEEEEENS4_6LayoutINS5_IJSC_SC_SC_EEENS5_IJNSA_ILi0EEESV_SV_EEEEENS5_IJNS4_10UnderscoreESY_SY_EEEEENS4_18SM100_TMA_2SM_LOADENS4_14ComposedLayoutINS4_7SwizzleILi3ELi4ELi3EEENS4_18smem_ptr_flag_bitsILi16EEENST_INS5_IJNSA_ILi8EEESH_EEENS5_IJSH_SC_EEEEEEEvNS4_8identityES11_S1B_vS1C_EENS_8epilogue10collective18CollectiveEpilogueINS1E_23Sm100TmaWarpSpecializedILi2ELi1ELi8ELb1ELb0EEEJNS5_IJSH_SG_SH_EEENS5_IJNST_ISH_SC_EENST_ISG_SC_EEEEESJ_SK_SJ_SK_NS1E_6fusion15FusionCallbacksIS1I_NS1N_17LinearCombinationISJ_fSJ_fLNS_15FloatRoundStyleE2EEES1J_S1M_JEEENS4_5SM1004TMEM4LOAD25SM100_TMEM_LOAD_32dp32b8xENS4_13SM90_TMA_LOADENS12_INS13_ILi1ELi4ELi3EEES16_NST_INS5_IJS17_SG_EEENS5_IJSG_SC_EEEEEEENS4_39AutoVectorizingCopyWithAssumedAlignmentILi128EEENS4_14SM90_TMA_STOREES22_S24_S24_EEEvvEEEEvNT_6ParamsE --------------------------
	.section	.nv.constant0._ZN7cutlass13device_kernelINS_4gemm6kernel13GemmUniversalIN4cute5tupleIJiiiiEEENS1_10collective13CollectiveMmaINS1_35MainloopSm100TmaUmmaWarpSpecializedILi24ELi2ELi4ENS5_IJNS4_1CILi2EEENSA_ILi1EEESC_EEEEENS5_IJNSA_ILi128EEENSA_ILi16EEENSA_ILi64EEEEEENS_6half_tENS5_IJlSC_lEEESJ_SK_NS4_8TiledMMAINS4_8MMA_AtomIJNS4_26SM100_MMA_F16BF16_2x1SM_SSISJ_SJ_fLi128ELi16ELNS4_4UMMA5MajorE0ELSP_0ELNSO_7ScaleInE0ELSQ_0EEEEEENS4_6LayoutINS5_IJSC_SC_SC_EEENS5_IJNSA_ILi0EEESV_SV_EEEEENS5_IJNS4_10UnderscoreESY_SY_EEEEENS4_18SM100_TMA_2SM_LOADENS4_14ComposedLayoutINS4_7SwizzleILi3ELi4ELi3EEENS4_18smem_ptr_flag_bitsILi16EEENST_INS5_IJNSA_ILi8EEESH_EEENS5_IJSH_SC_EEEEEEEvNS4_8identityES11_S1B_vS1C_EENS_8epilogue10collective18CollectiveEpilogueINS1E_23Sm100TmaWarpSpecializedILi2ELi1ELi8ELb1ELb0EEEJNS5_IJSH_SG_SH_EEENS5_IJNST_ISH_SC_EENST_ISG_SC_EEEEESJ_SK_SJ_SK_NS1E_6fusion15FusionCallbacksIS1I_NS1N_17LinearCombinationISJ_fSJ_fLNS_15FloatRoundStyleE2EEES1J_S1M_JEEENS4_5SM1004TMEM4LOAD25SM100_TMEM_LOAD_32dp32b8xENS4_13SM90_TMA_LOADENS12_INS13_ILi1ELi4ELi3EEES16_NST_INS5_IJS17_SG_EEENS5_IJSG_SC_EEEEEEENS4_39AutoVectorizingCopyWithAssumedAlignmentILi128EEENS4_14SM90_TMA_STOREES22_S24_S24_EEEvvEEEEvNT_6ParamsE,"a",@progbits
	.sectionflags	@""
	.align	4
.nv.constant0._ZN7cutlass13device_kernelINS_4gemm6kernel13GemmUniversalIN4cute5tupleIJiiiiEEENS1_10collective13CollectiveMmaINS1_35MainloopSm100TmaUmmaWarpSpecializedILi24ELi2ELi4ENS5_IJNS4_1CILi2EEENSA_ILi1EEESC_EEEEENS5_IJNSA_ILi128EEENSA_ILi16EEENSA_ILi64EEEEEENS_6half_tENS5_IJlSC_lEEESJ_SK_NS4_8TiledMMAINS4_8MMA_AtomIJNS4_26SM100_MMA_F16BF16_2x1SM_SSISJ_SJ_fLi128ELi16ELNS4_4UMMA5MajorE0ELSP_0ELNSO_7ScaleInE0ELSQ_0EEEEEENS4_6LayoutINS5_IJSC_SC_SC_EEENS5_IJNSA_ILi0EEESV_SV_EEEEENS5_IJNS4_10UnderscoreESY_SY_EEEEENS4_18SM100_TMA_2SM_LOADENS4_14ComposedLayoutINS4_7SwizzleILi3ELi4ELi3EEENS4_18smem_ptr_flag_bitsILi16EEENST_INS5_IJNSA_ILi8EEESH_EEENS5_IJSH_SC_EEEEEEEvNS4_8identityES11_S1B_vS1C_EENS_8epilogue10collective18CollectiveEpilogueINS1E_23Sm100TmaWarpSpecializedILi2ELi1ELi8ELb1ELb0EEEJNS5_IJSH_SG_SH_EEENS5_IJNST_ISH_SC_EENST_ISG_SC_EEEEESJ_SK_SJ_SK_NS1E_6fusion15FusionCallbacksIS1I_NS1N_17LinearCombinationISJ_fSJ_fLNS_15FloatRoundStyleE2EEES1J_S1M_JEEENS4_5SM1004TMEM4LOAD25SM100_TMEM_LOAD_32dp32b8xENS4_13SM90_TMA_LOADENS12_INS13_ILi1ELi4ELi3EEES16_NST_INS5_IJS17_SG_EEENS5_IJSG_SC_EEEEEEENS4_39AutoVectorizingCopyWithAssumedAlignmentILi128EEENS4_14SM90_TMA_STOREES22_S24_S24_EEEvvEEEEvNT_6ParamsE:
	.zero		2944


//--------------------- SYMBOLS --------------------------

	.type		.nv.reservedSmem.offset0,@object
	.size		.nv.reservedSmem.offset0,0x4
	.type		.nv.reservedSmem.cap,@object
	.size		.nv.reservedSmem.cap,0x4
	.type		__assertfail,@function
